	.headerflags	@"EF_CUDA_TEXMODE_UNIFIED EF_CUDA_64BIT_ADDRESS EF_CUDA_SM80 EF_CUDA_VIRTUAL_SM(EF_CUDA_SM80)"
	.elftype	@"ET_EXEC"


//--------------------- .nv.info                  --------------------------
	.section	.nv.info,"",@"SHT_CUDA_INFO"
	.align	4


	//----- nvinfo : EIATTR_REGCOUNT
	.align		4
        /*0000*/ 	.byte	0x04, 0x2f
        /*0002*/ 	.short	(.L_1 - .L_0)
	.align		4
.L_0:
        /*0004*/ 	.word	index@(candidate5)
        /*0008*/ 	.word	0x000000ff


	//----- nvinfo : EIATTR_MAX_STACK_SIZE
	.align		4
.L_1:
        /*000c*/ 	.byte	0x04, 0x23
        /*000e*/ 	.short	(.L_3 - .L_2)
	.align		4
.L_2:
        /*0010*/ 	.word	index@(candidate5)
        /*0014*/ 	.word	0x00000000


	//----- nvinfo : EIATTR_MIN_STACK_SIZE
	.align		4
.L_3:
        /*0018*/ 	.byte	0x04, 0x12
        /*001a*/ 	.short	(.L_5 - .L_4)
	.align		4
.L_4:
        /*001c*/ 	.word	index@(candidate5)
        /*0020*/ 	.word	0x00000010


	//----- nvinfo : EIATTR_FRAME_SIZE
	.align		4
.L_5:
        /*0024*/ 	.byte	0x04, 0x11
        /*0026*/ 	.short	(.L_7 - .L_6)
	.align		4
.L_6:
        /*0028*/ 	.word	index@(candidate5)
        /*002c*/ 	.word	0x00000010
.L_7:


//--------------------- .nv.info.candidate5       --------------------------
	.section	.nv.info.candidate5,"",@"SHT_CUDA_INFO"
	.align	4


	//----- nvinfo : EIATTR_CUDA_API_VERSION
	.align		4
        /*0000*/ 	.byte	0x04, 0x37
        /*0002*/ 	.short	(.L_9 - .L_8)
.L_8:
        /*0004*/ 	.word	0x00000075


	//----- nvinfo : EIATTR_SW2861232_WAR
	.align		4
.L_9:
        /*0008*/ 	.byte	0x01, 0x35
	.zero		2


	//----- nvinfo : EIATTR_PARAM_CBANK
	.align		4
        /*000c*/ 	.byte	0x04, 0x0a
        /*000e*/ 	.short	(.L_11 - .L_10)
	.align		4
.L_10:
        /*0010*/ 	.word	index@(.nv.constant0.candidate5)
        /*0014*/ 	.short	0x0160
        /*0016*/ 	.short	0x0018


	//----- nvinfo : EIATTR_CBANK_PARAM_SIZE
	.align		4
.L_11:
        /*0018*/ 	.byte	0x03, 0x19
        /*001a*/ 	.short	0x0018


	//----- nvinfo : EIATTR_KPARAM_INFO
	.align		4
        /*001c*/ 	.byte	0x04, 0x17
        /*001e*/ 	.short	(.L_13 - .L_12)
.L_12:
        /*0020*/ 	.word	0x00000000
        /*0024*/ 	.short	0x0002
        /*0026*/ 	.short	0x0010
        /*0028*/ 	.byte	0x00, 0xf0, 0x21, 0x00


	//----- nvinfo : EIATTR_KPARAM_INFO
	.align		4
.L_13:
        /*002c*/ 	.byte	0x04, 0x17
        /*002e*/ 	.short	(.L_15 - .L_14)
.L_14:
        /*0030*/ 	.word	0x00000000
        /*0034*/ 	.short	0x0001
        /*0036*/ 	.short	0x0008
        /*0038*/ 	.byte	0x00, 0xf0, 0x21, 0x00


	//----- nvinfo : EIATTR_KPARAM_INFO
	.align		4
.L_15:
        /*003c*/ 	.byte	0x04, 0x17
        /*003e*/ 	.short	(.L_17 - .L_16)
.L_16:
        /*0040*/ 	.word	0x00000000
        /*0044*/ 	.short	0x0000
        /*0046*/ 	.short	0x0000
        /*0048*/ 	.byte	0x00, 0xf0, 0x21, 0x00


	//----- nvinfo : EIATTR_MAXREG_COUNT
	.align		4
.L_17:
        /*004c*/ 	.byte	0x03, 0x1b
        /*004e*/ 	.short	0x00ff


	//----- nvinfo : EIATTR_EXIT_INSTR_OFFSETS
	.align		4
        /*0050*/ 	.byte	0x04, 0x1c
        /*0052*/ 	.short	(.L_19 - .L_18)


	//   ....[0]....
.L_18:
        /*0054*/ 	.word	0x0000a300


	//----- nvinfo : EIATTR_MAX_THREADS
	.align		4
.L_19:
        /*0058*/ 	.byte	0x04, 0x05
        /*005a*/ 	.short	(.L_21 - .L_20)
.L_20:
        /*005c*/ 	.word	0x00000070
        /*0060*/ 	.word	0x00000001
        /*0064*/ 	.word	0x00000001


	//----- nvinfo : EIATTR_CRS_STACK_SIZE
	.align		4
.L_21:
        /*0068*/ 	.byte	0x04, 0x1e
        /*006a*/ 	.short	(.L_23 - .L_22)
.L_22:
        /*006c*/ 	.word	0x00000000
.L_23:


//--------------------- .nv.rel.action            --------------------------
	.section	.nv.rel.action,"",@"SHT_CUDA_RELOCINFO"
	.align	8
	.sectionentsize	8
        /*0000*/ 	.byte	0x4b, 0x00, 0x00, 0x00, 0x00, 0x00, 0x00, 0x00, 0x00, 0x02, 0x02, 0x08, 0x10, 0x0a, 0x2f, 0x22
        /* <DEDUP_REMOVED lines=13> */


//--------------------- .nv.constant0.candidate5  --------------------------
	.section	.nv.constant0.candidate5,"a",@progbits
	.align	4
.nv.constant0.candidate5:
	.zero		376


//--------------------- .text.candidate5          --------------------------
	.section	.text.candidate5,"ax",@progbits
	.sectionflags	@"SHF_BARRIERS=1"
	.sectioninfo	@"SHI_REGISTERS=255"
	.align	128
        .global         candidate5
        .type           candidate5,@function
        .size           candidate5,(.L_x_9 - candidate5)
        .other          candidate5,@"STO_CUDA_ENTRY STV_DEFAULT"
candidate5:
.text.candidate5:
[----:B------:R-:W-:-:S02]  /*0000*/  MOV R1, c[0x0][0x28] ;  /* 0x00000a0000017a02 */ /* 0x000fc40000000f00 */
[----:B------:R-:W0:Y:S01]  /*0010*/  S2R R0, SR_TID.X ;  /* 0x0000000000007919 */ /* 0x000e220000002100 */
[----:B------:R-:W-:Y:S01]  /*0020*/  HFMA2.MMA R2, -RZ, RZ, 0, 0 ;  /* 0x00000000ff027435 */ /* 0x000fe200000001ff */
[----:B------:R-:W-:Y:S01]  /*0030*/  MOV R6, RZ ;  /* 0x000000ff00067202 */ /* 0x000fe20000000f00 */
        /* <DEDUP_REMOVED lines=21> */
[-C--:B0-----:R-:W-:Y:S01]  /*0190*/  MOV R3, R0.reuse ;  /* 0x0000000000037202 */ /* 0x081fe20000000f00 */
[----:B------:R-:W-:Y:S01]  /*01a0*/  HFMA2.MMA R74, -RZ, RZ, 0, 0 ;  /* 0x00000000ff4a7435 */ /* 0x000fe200000001ff */
[C---:B------:R-:W-:Y:S01]  /*01b0*/  IADD3 R7, R0.reuse, 0x460, RZ ;  /* 0x0000046000077810 */ /* 0x040fe20007ffe0ff */
[----:B------:R-:W-:Y:S01]  /*01c0*/  HFMA2.MMA R32, -RZ, RZ, 0, 0 ;  /* 0x00000000ff207435 */ /* 0x000fe200000001ff */
[----:B------:R-:W-:Y:S01]  /*01d0*/  MOV R5, R0 ;  /* 0x0000000000057202 */ /* 0x000fe20000000f00 */
[C---:B------:R-:W-:Y:S01]  /*01e0*/  IMAD.HI R71, R0.reuse, -0x77777777, R2 ;  /* 0x8888888900477827 */ /* 0x040fe200078e0202 */
[C---:B------:R-:W-:Y:S01]  /*01f0*/  IADD3 R3, R0.reuse, 0x380, RZ ;  /* 0x0000038000037810 */ /* 0x040fe20007ffe0ff */
[----:B------:R-:W-:Y:S01]  /*0200*/  HFMA2.MMA R34, -RZ, RZ, 0, 0 ;  /* 0x00000000ff227435 */ /* 0x000fe200000001ff */
[C---:B------:R-:W-:Y:S01]  /*0210*/  IADD3 R119, R0.reuse, 0x60, RZ ;  /* 0x0000006000777810 */ /* 0x040fe20007ffe0ff */
[----:B------:R-:W-:Y:S01]  /*0220*/  IMAD.HI R82, R7, -0x77777777, R6 ;  /* 0x8888888907527827 */ /* 0x000fe200078e0206 */
[C---:B------:R-:W-:Y:S01]  /*0230*/  IADD3 R6, R0.reuse, 0x50, RZ ;  /* 0x0000005000067810 */ /* 0x040fe20007ffe0ff */
[----:B------:R-:W-:Y:S01]  /*0240*/  HFMA2.MMA R42, -RZ, RZ, 0, 0 ;  /* 0x00000000ff2a7435 */ /* 0x000fe200000001ff */
[C---:B------:R-:W-:Y:S01]  /*0250*/  IADD3 R13, R0.reuse, 0x2, RZ ;  /* 0x00000002000d7810 */ /* 0x040fe20007ffe0ff */
[----:B------:R-:W-:Y:S01]  /*0260*/  IMAD.HI R84, R3, -0x77777777, R2 ;  /* 0x8888888903547827 */ /* 0x000fe200078e0202 */
[----:B------:R-:W-:Y:S01]  /*0270*/  SHF.R.U32.HI R2, RZ, 0x1f, R71 ;  /* 0x0000001fff027819 */ /* 0x000fe20000011647 */
[----:B------:R-:W-:Y:S01]  /*0280*/  HFMA2.MMA R48, -RZ, RZ, 0, 0 ;  /* 0x00000000ff307435 */ /* 0x000fe200000001ff */
[C---:B------:R-:W-:Y:S01]  /*0290*/  IADD3 R9, R0.reuse, 0x8, RZ ;  /* 0x0000000800097810 */ /* 0x040fe20007ffe0ff */
[C---:B------:R-:W-:Y:S01]  /*02a0*/  IMAD.HI R128, R0.reuse, -0x6db6db6d, R4 ;  /* 0x9249249300807827 */ /* 0x040fe200078e0204 */
[----:B------:R-:W-:Y:S01]  /*02b0*/  IADD3 R5, R0, 0x770, RZ ;  /* 0x0000077000057810 */ /* 0x000fe20007ffe0ff */
[----:B------:R-:W-:Y:S01]  /*02c0*/  HFMA2.MMA R68, -RZ, RZ, 0, 0 ;  /* 0x00000000ff447435 */ /* 0x000fe200000001ff */
[----:B------:R-:W-:Y:S01]  /*02d0*/  LEA.HI.SX32 R71, R71, R2, 0x1c ;  /* 0x0000000247477211 */ /* 0x000fe200078fe2ff */
[----:B------:R-:W-:Y:S01]  /*02e0*/  IMAD.HI R151, R6, 0x38e38e39, RZ ;  /* 0x38e38e3906977827 */ /* 0x000fe200078e02ff */
[C---:B------:R-:W-:Y:S01]  /*02f0*/  IADD3 R123, R0.reuse, 0xe0, RZ ;  /* 0x000000e0007b7810 */ /* 0x040fe20007ffe0ff */
[----:B------:R-:W-:Y:S01]  /*0300*/  HFMA2.MMA R52, -RZ, RZ, 0, 0 ;  /* 0x00000000ff347435 */ /* 0x000fe200000001ff */
[C---:B------:R-:W-:Y:S01]  /*0310*/  IADD3 R141, R0.reuse, 0x30, RZ ;  /* 0x00000030008d7810 */ /* 0x040fe20007ffe0ff */
[----:B------:R-:W-:Y:S01]  /*0320*/  IMAD.HI R2, R119, 0x38e38e39, RZ ;  /* 0x38e38e3977027827 */ /* 0x000fe200078e02ff */
[C---:B------:R-:W-:Y:S01]  /*0330*/  IADD3 R15, R0.reuse, 0x10, RZ ;  /* 0x00000010000f7810 */ /* 0x040fe20007ffe0ff */
[----:B------:R-:W-:Y:S01]  /*0340*/  HFMA2.MMA R64, -RZ, RZ, 0, 0 ;  /* 0x00000000ff407435 */ /* 0x000fe200000001ff */
[C---:B------:R-:W-:Y:S01]  /*0350*/  IADD3 R129, R0.reuse, 0x80, RZ ;  /* 0x0000008000817810 */ /* 0x040fe20007ffe0ff */
[----:B------:R-:W-:Y:S01]  /*0360*/  IMAD.HI R108, R5, -0x77777777, R4 ;  /* 0x88888889056c7827 */ /* 0x000fe200078e0204 */
[----:B------:R-:W-:Y:S01]  /*0370*/  SHF.R.U32.HI R4, RZ, 0x1f, R151 ;  /* 0x0000001fff047819 */ /* 0x000fe20000011697 */
[----:B------:R-:W-:Y:S01]  /*0380*/  HFMA2.MMA R60, -RZ, RZ, 0, 0 ;  /* 0x00000000ff3c7435 */ /* 0x000fe200000001ff */
[----:B------:R-:W-:Y:S01]  /*0390*/  SHF.R.U32.HI R135, RZ, 0x1f, R2 ;  /* 0x0000001fff877819 */ /* 0x000fe20000011602 */
[----:B------:R-:W-:Y:S01]  /*03a0*/  IMAD.HI R83, R13, -0x77777777, R12 ;  /* 0x888888890d537827 */ /* 0x000fe200078e020c */
        /* <DEDUP_REMOVED lines=8> */
[----:B------:R-:W-:Y:S01]  /*0430*/  LEA.HI.SX32 R151, R151, R4, 0x1b ;  /* 0x0000000497977211 */ /* 0x000fe200078fdaff */
[----:B------:R-:W-:Y:S01]  /*0440*/  HFMA2.MMA R176, -RZ, RZ, 0, 0 ;  /* 0x00000000ffb07435 */ /* 0x000fe200000001ff */
[C---:B------:R-:W-:Y:S01]  /*0450*/  IADD3 R19, R0.reuse, 0x12, RZ ;  /* 0x0000001200137810 */ /* 0x040fe20007ffe0ff */
[----:B------:R-:W-:Y:S01]  /*0460*/  IMAD.HI R12, R141, 0x38e38e39, RZ ;  /* 0x38e38e398d0c7827 */ /* 0x000fe200078e02ff */
[C---:B------:R-:W-:Y:S01]  /*0470*/  IADD3 R133, R0.reuse, 0x4d0, RZ ;  /* 0x000004d000857810 */ /* 0x040fe20007ffe0ff */
[----:B------:R-:W-:Y:S01]  /*0480*/  ULDC.64 UR6, c[0x0][0x118] ;  /* 0x0000460000067ab9 */ /* 0x000fe20000000a00 */
[----:B------:R-:W-:Y:S01]  /*0490*/  IADD3 R115, R0, 0x40, RZ ;  /* 0x0000004000737810 */ /* 0x000fe20007ffe0ff */
[----:B------:R-:W-:Y:S01]  /*04a0*/  IMAD.HI R143, R15, -0x77777777, R14 ;  /* 0x888888890f8f7827 */ /* 0x000fe200078e020e */
[----:B------:R-:W-:-:S02]  /*04b0*/  LEA.HI.SX32 R4, R2, R135, 0x1b ;  /* 0x0000008702047211 */ /* 0x000fc400078fdaff */
[C---:B------:R-:W-:Y:S01]  /*04c0*/  IADD3 R2, R0.reuse, 0xcb0, RZ ;  /* 0x00000cb000027810 */ /* 0x040fe20007ffe0ff */
[----:B------:R-:W-:Y:S01]  /*04d0*/  IMAD.HI R8, R129, 0x38e38e39, RZ ;  /* 0x38e38e3981087827 */ /* 0x000fe200078e02ff */
[C---:B------:R-:W-:Y:S02]  /*04e0*/  IADD3 R14, R0.reuse, 0x8c0, RZ ;  /* 0x000008c0000e7810 */ /* 0x040fe40007ffe0ff */
[C---:B------:R-:W-:Y:S01]  /*04f0*/  IADD3 R21, R0.reuse, 0x1a, RZ ;  /* 0x0000001a00157810 */ /* 0x040fe20007ffe0ff */
[----:B------:R-:W-:Y:S01]  /*0500*/  IMAD.HI R123, R123, 0x38e38e39, RZ ;  /* 0x38e38e397b7b7827 */ /* 0x000fe200078e02ff */
[----:B------:R-:W-:Y:S02]  /*0510*/  SHF.R.U32.HI R127, RZ, 0x1f, R8 ;  /* 0x0000001fff7f7819 */ /* 0x000fe40000011608 */
[----:B------:R-:W-:Y:S01]  /*0520*/  IADD3 R121, R0, 0x150, RZ ;  /* 0x0000015000797810 */ /* 0x000fe20007ffe0ff */
[----:B------:R-:W-:Y:S01]  /*0530*/  IMAD.HI R124, R125, -0x77777777, R124 ;  /* 0x888888897d7c7827 */ /* 0x000fe200078e027c */
[----:B------:R-:W-:-:S02]  /*0540*/  SHF.R.U32.HI R125, RZ, 0x1f, R12 ;  /* 0x0000001fff7d7819 */ /* 0x000fc4000001160c */
[----:B------:R-:W-:Y:S01]  /*0550*/  SHF.R.U32.HI R210, RZ, 0x1f, R123 ;  /* 0x0000001fffd27819 */ /* 0x000fe2000001167b */
[----:B------:R-:W-:Y:S01]  /*0560*/  IMAD.HI R159, R77, -0x77777777, R76 ;  /* 0x888888894d9f7827 */ /* 0x000fe200078e024c */
[----:B------:R-:W-:Y:S02]  /*0570*/  LEA.HI.SX32 R12, R12, R125, 0x1b ;  /* 0x0000007d0c0c7211 */ /* 0x000fe400078fdaff */
[----:B------:R-:W-:Y:S01]  /*0580*/  LEA.HI.SX32 R8, R8, R127, 0x1b ;  /* 0x0000007f08087211 */ /* 0x000fe200078fdaff */
[----:B------:R-:W-:Y:S01]  /*0590*/  IMAD.HI R126, R17, -0x77777777, R16 ;  /* 0x88888889117e7827 */ /* 0x000fe200078e0210 */
[C---:B------:R-:W-:Y:S02]  /*05a0*/  IADD3 R16, R0.reuse, 0x1490, RZ ;  /* 0x0000149000107810 */ /* 0x040fe40007ffe0ff */
[----:B------:R-:W-:Y:S01]  /*05b0*/  LEA.HI.SX32 R210, R123, R210, 0x1b ;  /* 0x000000d27bd27211 */ /* 0x000fe200078fdaff */
[----:B------:R-:W-:Y:S01]  /*05c0*/  IMAD.HI R112, R81, -0x77777777, R80 ;  /* 0x8888888951707827 */ /* 0x000fe200078e0250 */
[----:B------:R-:W-:-:S02]  /*05d0*/  IADD3 R23, R0, 0x4, RZ ;  /* 0x0000000400177810 */ /* 0x000fc40007ffe0ff */
[C---:B------:R-:W-:Y:S01]  /*05e0*/  IADD3 R25, R0.reuse, 0xc, RZ ;  /* 0x0000000c00197810 */ /* 0x040fe20007ffe0ff */
[----:B------:R-:W-:Y:S01]  /*05f0*/  IMAD.HI R85, R19, -0x77777777, R18 ;  /* 0x8888888913557827 */ /* 0x000fe200078e0212 */
[C---:B------:R-:W-:Y:S02]  /*0600*/  IADD3 R18, R0.reuse, 0x1880, RZ ;  /* 0x0000188000127810 */ /* 0x040fe40007ffe0ff */
[C---:B------:R-:W-:Y:S01]  /*0610*/  IADD3 R27, R0.reuse, 0x1c, RZ ;  /* 0x0000001c001b7810 */ /* 0x040fe20007ffe0ff */
[----:B------:R-:W-:Y:S01]  /*0620*/  IMAD.HI R80, R133, -0x77777777, R132 ;  /* 0x8888888985507827 */ /* 0x000fe200078e0284 */
[C---:B------:R-:W-:Y:S02]  /*0630*/  IADD3 R29, R0.reuse, 0x2a0, RZ ;  /* 0x000002a0001d7810 */ /* 0x040fe40007ffe0ff */
[C---:B------:R-:W-:Y:S01]  /*0640*/  IADD3 R31, R0.reuse, 0x230, RZ ;  /* 0x00000230001f7810 */ /* 0x040fe20007ffe0ff */
[----:B------:R-:W-:Y:S01]  /*0650*/  IMAD.HI R76, R115, 0x38e38e39, RZ ;  /* 0x38e38e39734c7827 */ /* 0x000fe200078e02ff */
[----:B------:R-:W-:-:S02]  /*0660*/  IADD3 R131, R0, 0x540, RZ ;  /* 0x0000054000837810 */ /* 0x000fc40007ffe0ff */
[C---:B------:R-:W-:Y:S01]  /*0670*/  IADD3 R117, R0.reuse, 0x5b0, RZ ;  /* 0x000005b000757810 */ /* 0x040fe20007ffe0ff */
[----:B------:R-:W-:Y:S01]  /*0680*/  IMAD.HI R132, R133, 0x38e38e39, RZ ;  /* 0x38e38e3985847827 */ /* 0x000fe200078e02ff */
[----:B------:R-:W-:Y:S02]  /*0690*/  SHF.R.U32.HI R125, RZ, 0x1f, R76 ;  /* 0x0000001fff7d7819 */ /* 0x000fe4000001164c */
[----:B------:R-:W-:Y:S01]  /*06a0*/  IADD3 R75, R0, 0x6, RZ ;  /* 0x00000006004b7810 */ /* 0x000fe20007ffe0ff */
[----:B------:R-:W-:Y:S01]  /*06b0*/  IMAD.HI R2, R2, 0x38e38e39, RZ ;  /* 0x38e38e3902027827 */ /* 0x000fe200078e02ff */
[----:B------:R-:W-:Y:S02]  /*06c0*/  SHF.R.U32.HI R127, RZ, 0x1f, R132 ;  /* 0x0000001fff7f7819 */ /* 0x000fe40000011684 */
[----:B------:R-:W-:Y:S01]  /*06d0*/  LEA.HI.SX32 R76, R76, R125, 0x1b ;  /* 0x0000007d4c4c7211 */ /* 0x000fe200078fdaff */
[----:B------:R-:W-:Y:S01]  /*06e0*/  IMAD.HI R14, R14, 0x38e38e39, RZ ;  /* 0x38e38e390e0e7827 */ /* 0x000fe200078e02ff */
[----:B------:R-:W-:-:S02]  /*06f0*/  SHF.R.U32.HI R123, RZ, 0x1f, R2 ;  /* 0x0000001fff7b7819 */ /* 0x000fc40000011602 */
[----:B------:R-:W-:Y:S01]  /*0700*/  LEA.HI.SX32 R202, R132, R127, 0x1b ;  /* 0x0000007f84ca7211 */ /* 0x000fe200078fdaff */
[----:B------:R-:W-:Y:S01]  /*0710*/  IMAD.HI R16, R16, 0x38e38e39, RZ ;  /* 0x38e38e3910107827 */ /* 0x000fe200078e02ff */
[----:B------:R-:W-:Y:S02]  /*0720*/  SHF.R.U32.HI R133, RZ, 0x1f, R14 ;  /* 0x0000001fff857819 */ /* 0x000fe4000001160e */
[----:B------:R-:W-:Y:S01]  /*0730*/  LEA.HI.SX32 R186, R2, R123, 0x1b ;  /* 0x0000007b02ba7211 */ /* 0x000fe200078fdaff */
[----:B------:R-:W-:Y:S01]  /*0740*/  IMAD.HI R18, R18, 0x38e38e39, RZ ;  /* 0x38e38e3912127827 */ /* 0x000fe200078e02ff */
[----:B------:R-:W-:Y:S02]  /*0750*/  SHF.R.U32.HI R125, RZ, 0x1f, R16 ;  /* 0x0000001fff7d7819 */ /* 0x000fe40000011610 */
[----:B------:R-:W-:Y:S01]  /*0760*/  LEA.HI.SX32 R194, R14, R133, 0x1b ;  /* 0x000000850ec27211 */ /* 0x000fe200078fdaff */
[----:B------:R-:W-:Y:S01]  /*0770*/  IMAD.HI R153, R21, -0x77777777, R20 ;  /* 0x8888888915997827 */ /* 0x000fe200078e0214 */
[----:B------:R-:W-:-:S02]  /*0780*/  SHF.R.U32.HI R127, RZ, 0x1f, R18 ;  /* 0x0000001fff7f7819 */ /* 0x000fc40000011612 */
[C---:B------:R-:W-:Y:S01]  /*0790*/  IADD3 R2, R0.reuse, 0x2060, RZ ;  /* 0x0000206000027810 */ /* 0x040fe20007ffe0ff */
[C---:B------:R-:W-:Y:S01]  /*07a0*/  IMAD.HI R120, R121.reuse, -0x77777777, R120 ;  /* 0x8888888979787827 */ /* 0x040fe200078e0278 */
[----:B------:R-:W-:Y:S02]  /*07b0*/  IADD3 R14, R0, 0x10a0, RZ ;  /* 0x000010a0000e7810 */ /* 0x000fe40007ffe0ff */
[----:B------:R-:W-:Y:S01]  /*07c0*/  LEA.HI.SX32 R106, R16, R125, 0x1b ;  /* 0x0000007d106a7211 */ /* 0x000fe200078fdaff */
[----:B------:R-:W-:Y:S01]  /*07d0*/  IMAD.HI R121, R121, 0x38e38e39, RZ ;  /* 0x38e38e3979797827 */ /* 0x000fe200078e02ff */
[----:B------:R-:W-:Y:S02]  /*07e0*/  LEA.HI.SX32 R16, R18, R127, 0x1b ;  /* 0x0000007f12107211 */ /* 0x000fe400078fdaff */
[----:B------:R-:W-:Y:S01]  /*07f0*/  IADD3 R20, R0, 0x1c70, RZ ;  /* 0x00001c7000147810 */ /* 0x000fe20007ffe0ff */
[----:B------:R-:W-:Y:S01]  /*0800*/  IMAD.HI R18, R2, 0x38e38e39, RZ ;  /* 0x38e38e3902127827 */ /* 0x000fe200078e02ff */
[----:B------:R-:W-:-:S02]  /*0810*/  IADD3 R2, R0, 0x930, RZ ;  /* 0x0000093000027810 */ /* 0x000fc40007ffe0ff */
[----:B------:R-:W-:Y:S01]  /*0820*/  IADD3 R33, R0, 0x310, RZ ;  /* 0x0000031000217810 */ /* 0x000fe20007ffe0ff */
[----:B------:R-:W-:Y:S01]  /*0830*/  IMAD.HI R14, R14, 0x38e38e39, RZ ;  /* 0x38e38e390e0e7827 */ /* 0x000fe200078e02ff */
[C---:B------:R-:W-:Y:S02]  /*0840*/  IADD3 R39, R0.reuse, 0x620, RZ ;  /* 0x0000062000277810 */ /* 0x040fe40007ffe0ff */
[----:B------:R-:W-:Y:S01]  /*0850*/  IADD3 R73, R0, 0x16, RZ ;  /* 0x0000001600497810 */ /* 0x000fe20007ffe0ff */
[----:B------:R-:W-:Y:S01]  /*0860*/  IMAD.HI R20, R20, 0x38e38e39, RZ ;  /* 0x38e38e3914147827 */ /* 0x000fe200078e02ff */
[----:B------:R-:W-:Y:S02]  /*0870*/  SHF.R.U32.HI R123, RZ, 0x1f, R14 ;  /* 0x0000001fff7b7819 */ /* 0x000fe4000001160e */
[----:B------:R-:W-:Y:S01]  /*0880*/  MOV R72, RZ ;  /* 0x000000ff00487202 */ /* 0x000fe20000000f00 */
[----:B------:R-:W-:Y:S01]  /*0890*/  IMAD.HI R193, R2, 0x38e38e39, RZ ;  /* 0x38e38e3902c17827 */ /* 0x000fe200078e02ff */
[----:B------:R-:W-:-:S02]  /*08a0*/  SHF.R.U32.HI R2, RZ, 0x1f, R121 ;  /* 0x0000001fff027819 */ /* 0x000fc40000011679 */
[----:B------:R-:W-:Y:S01]  /*08b0*/  LEA.HI.SX32 R14, R14, R123, 0x1b ;  /* 0x0000007b0e0e7211 */ /* 0x000fe200078fdaff */
[----:B------:R-:W-:Y:S01]  /*08c0*/  IMAD.HI R155, R23, -0x77777777, R22 ;  /* 0x88888889179b7827 */ /* 0x000fe200078e0216 */
[----:B------:R-:W-:Y:S02]  /*08d0*/  SHF.R.U32.HI R123, RZ, 0x1f, R20 ;  /* 0x0000001fff7b7819 */ /* 0x000fe40000011614 */
[----:B------:R-:W-:Y:S01]  /*08e0*/  LEA.HI.SX32 R209, R121, R2, 0x1b ;  /* 0x0000000279d17211 */ /* 0x000fe200078fdaff */
[----:B------:R-:W-:Y:S01]  /*08f0*/  IMAD.HI R157, R25, -0x77777777, R24 ;  /* 0x88888889199d7827 */ /* 0x000fe200078e0218 */
[----:B------:R-:W-:Y:S02]  /*0900*/  SHF.R.U32.HI R2, RZ, 0x1f, R193 ;  /* 0x0000001fff027819 */ /* 0x000fe400000116c1 */
[----:B------:R-:W-:Y:S01]  /*0910*/  LEA.HI.SX32 R104, R20, R123, 0x1b ;  /* 0x0000007b14687211 */ /* 0x000fe200078fdaff */
[----:B------:R-:W-:Y:S01]  /*0920*/  IMAD.HI R161, R27, -0x77777777, R26 ;  /* 0x888888891ba17827 */ /* 0x000fe200078e021a */
[----:B------:R-:W-:-:S02]  /*0930*/  IADD3 R20, R0, 0xd20, RZ ;  /* 0x00000d2000147810 */ /* 0x000fc40007ffe0ff */
[C---:B------:R-:W-:Y:S01]  /*0940*/  IADD3 R22, R0.reuse, 0x1110, RZ ;  /* 0x0000111000167810 */ /* 0x040fe20007ffe0ff */
[----:B------:R-:W-:Y:S01]  /*0950*/  IMAD.HI R81, R81, 0x38e38e39, RZ ;  /* 0x38e38e3951517827 */ /* 0x000fe200078e02ff */
[----:B------:R-:W-:Y:S02]  /*0960*/  LEA.HI.SX32 R193, R193, R2, 0x1b ;  /* 0x00000002c1c17211 */ /* 0x000fe400078fdaff */
[----:B------:R-:W-:Y:S01]  /*0970*/  IADD3 R2, R0, 0x1500, RZ ;  /* 0x0000150000027810 */ /* 0x000fe20007ffe0ff */
[----:B------:R-:W-:Y:S01]  /*0980*/  IMAD.HI R20, R20, 0x38e38e39, RZ ;  /* 0x38e38e3914147827 */ /* 0x000fe200078e02ff */
[----:B------:R-:W-:Y:S02]  /*0990*/  IADD3 R24, R0, 0x18f0, RZ ;  /* 0x000018f000187810 */ /* 0x000fe40007ffe0ff */
[----:B------:R-:W-:Y:S01]  /*09a0*/  SHF.R.U32.HI R123, RZ, 0x1f, R18 ;  /* 0x0000001fff7b7819 */ /* 0x000fe20000011612 */
[----:B------:R-:W-:Y:S01]  /*09b0*/  IMAD.HI R22, R22, 0x38e38e39, RZ ;  /* 0x38e38e3916167827 */ /* 0x000fe200078e02ff */
[----:B------:R-:W-:-:S02]  /*09c0*/  IADD3 R26, R0, 0x1ce0, RZ ;  /* 0x00001ce0001a7810 */ /* 0x000fc40007ffe0ff */
[----:B------:R-:W-:Y:S01]  /*09d0*/  LEA.HI.SX32 R18, R18, R123, 0x1b ;  /* 0x0000007b12127211 */ /* 0x000fe200078fdaff */
[----:B------:R-:W-:Y:S01]  /*09e0*/  IMAD.HI R2, R2, 0x38e38e39, RZ ;  /* 0x38e38e3902027827 */ /* 0x000fe200078e02ff */
[----:B------:R-:W-:Y:S02]  /*09f0*/  SHF.R.U32.HI R185, RZ, 0x1f, R20 ;  /* 0x0000001fffb97819 */ /* 0x000fe40000011614 */
[----:B------:R-:W-:Y:S01]  /*0a00*/  SHF.R.U32.HI R121, RZ, 0x1f, R22 ;  /* 0x0000001fff797819 */ /* 0x000fe20000011616 */
[----:B------:R-:W-:Y:S01]  /*0a10*/  IMAD.HI R24, R24, 0x38e38e39, RZ ;  /* 0x38e38e3918187827 */ /* 0x000fe200078e02ff */
[----:B------:R-:W-:Y:S02]  /*0a20*/  SHF.R.U32.HI R123, RZ, 0x1f, R2 ;  /* 0x0000001fff7b7819 */ /* 0x000fe40000011602 */
[----:B------:R-:W-:Y:S01]  /*0a30*/  LEA.HI.SX32 R185, R20, R185, 0x1b ;  /* 0x000000b914b97211 */ /* 0x000fe200078fdaff */
[----:B------:R-:W-:Y:S01]  /*0a40*/  IMAD.HI R26, R26, 0x38e38e39, RZ ;  /* 0x38e38e391a1a7827 */ /* 0x000fe200078e02ff */
[----:B------:R-:W-:-:S02]  /*0a50*/  LEA.HI.SX32 R102, R22, R121, 0x1b ;  /* 0x0000007916667211 */ /* 0x000fc400078fdaff */
[----:B------:R-:W-:Y:S01]  /*0a60*/  SHF.R.U32.HI R121, RZ, 0x1f, R24 ;  /* 0x0000001fff797819 */ /* 0x000fe20000011618 */
[----:B------:R-:W-:Y:S01]  /*0a70*/  IMAD.HI R92, R29, -0x77777777, R28 ;  /* 0x888888891d5c7827 */ /* 0x000fe200078e021c */
[----:B------:R-:W-:Y:S02]  /*0a80*/  LEA.HI.SX32 R20, R2, R123, 0x1b ;  /* 0x0000007b02147211 */ /* 0x000fe400078fdaff */
[----:B------:R-:W-:Y:S01]  /*0a90*/  SHF.R.U32.HI R125, RZ, 0x1f, R26 ;  /* 0x0000001fff7d7819 */ /* 0x000fe2000001161a */
[----:B------:R-:W-:Y:S01]  /*0aa0*/  IMAD.HI R110, R31, -0x77777777, R30 ;  /* 0x888888891f6e7827 */ /* 0x000fe200078e021e */
[----:B------:R-:W-:Y:S02]  /*0ab0*/  SHF.R.U32.HI R2, RZ, 0x1f, R81 ;  /* 0x0000001fff027819 */ /* 0x000fe40000011651 */
[----:B------:R-:W-:Y:S01]  /*0ac0*/  LEA.HI.SX32 R100, R24, R121, 0x1b ;  /* 0x0000007918647211 */ /* 0x000fe200078fdaff */
[----:B------:R-:W-:Y:S01]  /*0ad0*/  IMAD.HI R79, R131, -0x77777777, R130 ;  /* 0x88888889834f7827 */ /* 0x000fe200078e0282 */
[----:B------:R-:W-:-:S02]  /*0ae0*/  LEA.HI.SX32 R22, R26, R125, 0x1b ;  /* 0x0000007d1a167211 */ /* 0x000fc400078fdaff */
[C---:B------:R-:W-:Y:S01]  /*0af0*/  IADD3 R24, R0.reuse, 0x9a0, RZ ;  /* 0x000009a000187810 */ /* 0x040fe20007ffe0ff */
[----:B------:R-:W-:Y:S01]  /*0b00*/  IMAD.HI R130, R131, 0x38e38e39, RZ ;  /* 0x38e38e3983827827 */ /* 0x000fe200078e02ff */
[----:B------:R-:W-:Y:S02]  /*0b10*/  LEA.HI.SX32 R139, R81, R2, 0x1b ;  /* 0x00000002518b7211 */ /* 0x000fe400078fdaff */
[----:B------:R-:W-:Y:S01]  /*0b20*/  IADD3 R26, R0, 0xd90, RZ ;  /* 0x00000d90001a7810 */ /* 0x000fe20007ffe0ff */
[----:B------:R-:W-:Y:S01]  /*0b30*/  IMAD.HI R24, R24, 0x38e38e39, RZ ;  /* 0x38e38e3918187827 */ /* 0x000fe200078e02ff */
[C---:B------:R-:W-:Y:S02]  /*0b40*/  IADD3 R2, R0.reuse, 0x1180, RZ ;  /* 0x0000118000027810 */ /* 0x040fe40007ffe0ff */
[----:B------:R-:W-:Y:S01]  /*0b50*/  IADD3 R28, R0, 0x20d0, RZ ;  /* 0x000020d0001c7810 */ /* 0x000fe20007ffe0ff */
[----:B------:R-:W-:Y:S01]  /*0b60*/  IMAD.HI R26, R26, 0x38e38e39, RZ ;  /* 0x38e38e391a1a7827 */ /* 0x000fe200078e02ff */
[----:B------:R-:W-:-:S02]  /*0b70*/  SHF.R.U32.HI R135, RZ, 0x1f, R24 ;  /* 0x0000001fff877819 */ /* 0x000fc40000011618 */
[----:B------:R-:W-:Y:S01]  /*0b80*/  IADD3 R30, R0, 0x1960, RZ ;  /* 0x00001960001e7810 */ /* 0x000fe20007ffe0ff */
[----:B------:R-:W-:Y:S01]  /*0b90*/  IMAD.HI R2, R2, 0x38e38e39, RZ ;  /* 0x38e38e3902027827 */ /* 0x000fe200078e02ff */
[----:B------:R-:W-:Y:S02]  /*0ba0*/  SHF.R.U32.HI R131, RZ, 0x1f, R26 ;  /* 0x0000001fff837819 */ /* 0x000fe4000001161a */
[----:B------:R-:W-:Y:S01]  /*0bb0*/  LEA.HI.SX32 R135, R24, R135, 0x1b ;  /* 0x0000008718877211 */ /* 0x000fe200078fdaff */
[----:B------:R-:W-:Y:S01]  /*0bc0*/  IMAD.HI R28, R28, 0x38e38e39, RZ ;  /* 0x38e38e391c1c7827 */ /* 0x000fe200078e02ff */
[----:B------:R-:W-:Y:S02]  /*0bd0*/  SHF.R.U32.HI R125, RZ, 0x1f, R2 ;  /* 0x0000001fff7d7819 */ /* 0x000fe40000011602 */
[----:B------:R-:W-:Y:S01]  /*0be0*/  LEA.HI.SX32 R131, R26, R131, 0x1b ;  /* 0x000000831a837211 */ /* 0x000fe200078fdaff */
[----:B------:R-:W-:Y:S01]  /*0bf0*/  IMAD.HI R78, R117, -0x77777777, R116 ;  /* 0x88888889754e7827 */ /* 0x000fe200078e0274 */
[----:B------:R-:W-:-:S02]  /*0c00*/  IADD3 R24, R0, 0x1d50, RZ ;  /* 0x00001d5000187810 */ /* 0x000fc40007ffe0ff */
[----:B------:R-:W-:Y:S01]  /*0c10*/  LEA.HI.SX32 R125, R2, R125, 0x1b ;  /* 0x0000007d027d7211 */ /* 0x000fe200078fdaff */
[----:B------:R-:W-:Y:S01]  /*0c20*/  IMAD.HI R116, R117, 0x38e38e39, RZ ;  /* 0x38e38e3975747827 */ /* 0x000fe200078e02ff */
[----:B------:R-:W-:Y:S02]  /*0c30*/  SHF.R.U32.HI R117, RZ, 0x1f, R28 ;  /* 0x0000001fff757819 */ /* 0x000fe4000001161c */
[----:B------:R-:W-:Y:S01]  /*0c40*/  IADD3 R26, R0, 0x2140, RZ ;  /* 0x00002140001a7810 */ /* 0x000fe20007ffe0ff */
[----:B------:R-:W-:Y:S01]  /*0c50*/  IMAD.HI R30, R30, 0x38e38e39, RZ ;  /* 0x38e38e391e1e7827 */ /* 0x000fe200078e02ff */
[----:B------:R-:W-:Y:S02]  /*0c60*/  IADD3 R2, R0, 0xa10, RZ ;  /* 0x00000a1000027810 */ /* 0x000fe40007ffe0ff */
[----:B------:R-:W-:Y:S01]  /*0c70*/  LEA.HI.SX32 R98, R28, R117, 0x1b ;  /* 0x000000751c627211 */ /* 0x000fe200078fdaff */
[----:B------:R-:W-:Y:S01]  /*0c80*/  IMAD.HI R24, R24, 0x38e38e39, RZ ;  /* 0x38e38e3918187827 */ /* 0x000fe200078e02ff */
[----:B------:R-:W-:-:S02]  /*0c90*/  IADD3 R28, R0, 0x1570, RZ ;  /* 0x00001570001c7810 */ /* 0x000fc40007ffe0ff */
[----:B------:R-:W-:Y:S01]  /*0ca0*/  SHF.R.U32.HI R121, RZ, 0x1f, R30 ;  /* 0x0000001fff797819 */ /* 0x000fe2000001161e */
[----:B------:R-:W-:Y:S01]  /*0cb0*/  IMAD.HI R26, R26, 0x38e38e39, RZ ;  /* 0x38e38e391a1a7827 */ /* 0x000fe200078e02ff */
[----:B------:R-:W-:Y:S02]  /*0cc0*/  SHF.R.U32.HI R133, RZ, 0x1f, R24 ;  /* 0x0000001fff857819 */ /* 0x000fe40000011618 */
[----:B------:R-:W-:Y:S01]  /*0cd0*/  LEA.HI.SX32 R121, R30, R121, 0x1b ;  /* 0x000000791e797211 */ /* 0x000fe200078fdaff */
        /* <DEDUP_REMOVED lines=8> */
[----:B------:R-:W-:Y:S01]  /*0d60*/  IADD3 R24, R0, 0xe00, RZ ;  /* 0x00000e0000187810 */ /* 0x000fe20007ffe0ff */
[----:B------:R-:W-:Y:S01]  /*0d70*/  IMAD.HI R163, R75, -0x77777777, R74 ;  /* 0x888888894ba37827 */ /* 0x000fe200078e024a */
[----:B------:R-:W-:Y:S02]  /*0d80*/  SHF.R.U32.HI R207, RZ, 0x1f, R30 ;  /* 0x0000001fffcf7819 */ /* 0x000fe4000001161e */
[----:B------:R-:W-:Y:S01]  /*0d90*/  LEA.HI.SX32 R191, R2, R191, 0x1b ;  /* 0x000000bf02bf7211 */ /* 0x000fe200078fdaff */
[----:B------:R-:W-:Y:S01]  /*0da0*/  IMAD.HI R24, R24, 0x38e38e39, RZ ;  /* 0x38e38e3918187827 */ /* 0x000fe200078e02ff */
[----:B------:R-:W-:-:S02]  /*0db0*/  IADD3 R26, R0, 0x11f0, RZ ;  /* 0x000011f0001a7810 */ /* 0x000fc40007ffe0ff */
[----:B------:R-:W-:Y:S01]  /*0dc0*/  IADD3 R2, R0, 0x15e0, RZ ;  /* 0x000015e000027810 */ /* 0x000fe20007ffe0ff */
[----:B------:R-:W-:Y:S01]  /*0dd0*/  IMAD.HI R86, R33, -0x77777777, R32 ;  /* 0x8888888921567827 */ /* 0x000fe200078e0220 */
[----:B------:R-:W-:Y:S02]  /*0de0*/  LEA.HI.SX32 R123, R28, R123, 0x1b ;  /* 0x0000007b1c7b7211 */ /* 0x000fe400078fdaff */
[----:B------:R-:W-:Y:S01]  /*0df0*/  LEA.HI.SX32 R207, R30, R207, 0x1b ;  /* 0x000000cf1ecf7211 */ /* 0x000fe200078fdaff */
[----:B------:R-:W-:Y:S01]  /*0e00*/  IMAD.HI R26, R26, 0x38e38e39, RZ ;  /* 0x38e38e391a1a7827 */ /* 0x000fe200078e02ff */
[C---:B------:R-:W-:Y:S02]  /*0e10*/  IADD3 R28, R0.reuse, 0x19d0, RZ ;  /* 0x000019d0001c7810 */ /* 0x040fe40007ffe0ff */
[----:B------:R-:W-:Y:S01]  /*0e20*/  IADD3 R30, R0, 0x1dc0, RZ ;  /* 0x00001dc0001e7810 */ /* 0x000fe20007ffe0ff */
[----:B------:R-:W-:Y:S01]  /*0e30*/  IMAD.HI R2, R2, 0x38e38e39, RZ ;  /* 0x38e38e3902027827 */ /* 0x000fe200078e02ff */
[----:B------:R-:W-:-:S02]  /*0e40*/  IADD3 R35, R0, 0x70, RZ ;  /* 0x0000007000237810 */ /* 0x000fc40007ffe0ff */
[----:B------:R-:W-:Y:S01]  /*0e50*/  SHF.R.U32.HI R183, RZ, 0x1f, R24 ;  /* 0x0000001fffb77819 */ /* 0x000fe20000011618 */
[C---:B------:R-:W-:Y:S01]  /*0e60*/  IMAD.HI R74, R39.reuse, -0x77777777, R38 ;  /* 0x88888889274a7827 */ /* 0x040fe200078e0226 */
[----:B------:R-:W-:Y:S02]  /*0e70*/  SHF.R.U32.HI R31, RZ, 0x1f, R26 ;  /* 0x0000001fff1f7819 */ /* 0x000fe4000001161a */
[----:B------:R-:W-:Y:S01]  /*0e80*/  LEA.HI.SX32 R183, R24, R183, 0x1b ;  /* 0x000000b718b77211 */ /* 0x000fe200078fdaff */
[----:B------:R-:W-:Y:S01]  /*0e90*/  IMAD.HI R38, R39, 0x38e38e39, RZ ;  /* 0x38e38e3927267827 */ /* 0x000fe200078e02ff */
[----:B------:R-:W-:Y:S02]  /*0ea0*/  SHF.R.U32.HI R39, RZ, 0x1f, R2 ;  /* 0x0000001fff277819 */ /* 0x000fe40000011602 */
[----:B------:R-:W-:Y:S01]  /*0eb0*/  LEA.HI.SX32 R24, R26, R31, 0x1b ;  /* 0x0000001f1a187211 */ /* 0x000fe200078fdaff */
[----:B------:R-:W-:Y:S01]  /*0ec0*/  IMAD.HI R28, R28, 0x38e38e39, RZ ;  /* 0x38e38e391c1c7827 */ /* 0x000fe200078e02ff */
[----:B------:R-:W-:-:S02]  /*0ed0*/  LEA.HI.SX32 R96, R2, R39, 0x1b ;  /* 0x0000002702607211 */ /* 0x000fc400078fdaff */
[----:B------:R-:W-:Y:S01]  /*0ee0*/  IADD3 R2, R0, 0x690, RZ ;  /* 0x0000069000027810 */ /* 0x000fe20007ffe0ff */
[----:B------:R-:W-:Y:S01]  /*0ef0*/  IMAD.HI R32, R30, 0x38e38e39, RZ ;  /* 0x38e38e391e207827 */ /* 0x000fe200078e02ff */
[----:B------:R-:W-:Y:S02]  /*0f00*/  IADD3 R30, R0, 0x21b0, RZ ;  /* 0x000021b0001e7810 */ /* 0x000fe40007ffe0ff */
[----:B------:R-:W-:Y:S01]  /*0f10*/  SHF.R.U32.HI R81, RZ, 0x1f, R28 ;  /* 0x0000001fff517819 */ /* 0x000fe2000001161c */
[----:B------:R-:W-:Y:S01]  /*0f20*/  IMAD.HI R165, R73, -0x77777777, R72 ;  /* 0x8888888949a57827 */ /* 0x000fe200078e0248 */
[----:B------:R-:W-:Y:S02]  /*0f30*/  SHF.R.U32.HI R31, RZ, 0x1f, R32 ;  /* 0x0000001fff1f7819 */ /* 0x000fe40000011620 */
[----:B------:R-:W-:Y:S01]  /*0f40*/  LEA.HI.SX32 R26, R28, R81, 0x1b ;  /* 0x000000511c1a7211 */ /* 0x000fe200078fdaff */
[----:B------:R-:W-:Y:S01]  /*0f50*/  IMAD.HI R72, R35, -0x77777777, R34 ;  /* 0x8888888923487827 */ /* 0x000fe200078e0222 */
[----:B------:R-:W-:-:S02]  /*0f60*/  LEA.HI.SX32 R28, R32, R31, 0x1b ;  /* 0x0000001f201c7211 */ /* 0x000fc400078fdaff */
        /* <DEDUP_REMOVED lines=8> */
[----:B------:R-:W-:-:S02]  /*0ff0*/  LEA.HI.SX32 R34, R34, R31, 0x1b ;  /* 0x0000001f22227211 */ /* 0x000fc400078fdaff */
[----:B------:R-:W-:Y:S01]  /*1000*/  SHF.R.U32.HI R31, RZ, 0x1f, R2 ;  /* 0x0000001fff1f7819 */ /* 0x000fe20000011602 */
[----:B------:R-:W-:Y:S01]  /*1010*/  IMAD.HI R30, R30, 0x38e38e39, RZ ;  /* 0x38e38e391e1e7827 */ /* 0x000fe200078e02ff */
[----:B------:R-:W-:Y:S02]  /*1020*/  SHF.R.U32.HI R206, RZ, 0x1f, R29 ;  /* 0x0000001fffce7819 */ /* 0x000fe4000001161d */
[----:B------:R-:W-:Y:S01]  /*1030*/  LEA.HI.SX32 R198, R2, R31, 0x1b ;  /* 0x0000001f02c67211 */ /* 0x000fe200078fdaff */
[----:B------:R-:W-:Y:S01]  /*1040*/  IMAD.HI R32, R32, 0x38e38e39, RZ ;  /* 0x38e38e3920207827 */ /* 0x000fe200078e02ff */
[----:B------:R-:W-:Y:S02]  /*1050*/  IADD3 R2, R0, 0x1260, RZ ;  /* 0x0000126000027810 */ /* 0x000fe40007ffe0ff */
[----:B------:R-:W-:Y:S01]  /*1060*/  LEA.HI.SX32 R206, R29, R206, 0x1b ;  /* 0x000000ce1dce7211 */ /* 0x000fe200078fdaff */
[----:B------:R-:W-:Y:S01]  /*1070*/  IMAD.HI R70, R37, -0x77777777, R36 ;  /* 0x8888888925467827 */ /* 0x000fe200078e0224 */
[----:B------:R-:W-:-:S02]  /*1080*/  SHF.R.U32.HI R39, RZ, 0x1f, R30 ;  /* 0x0000001fff277819 */ /* 0x000fc4000001161e */
[----:B------:R-:W-:Y:S01]  /*1090*/  IADD3 R29, R0, 0x1650, RZ ;  /* 0x00001650001d7810 */ /* 0x000fe20007ffe0ff */
[----:B------:R-:W-:Y:S01]  /*10a0*/  IMAD.HI R2, R2, 0x38e38e39, RZ ;  /* 0x38e38e3902027827 */ /* 0x000fe200078e02ff */
[----:B------:R-:W-:Y:S02]  /*10b0*/  SHF.R.U32.HI R181, RZ, 0x1f, R32 ;  /* 0x0000001fffb57819 */ /* 0x000fe40000011620 */
[----:B------:R-:W-:Y:S01]  /*10c0*/  IADD3 R31, R0, 0x1a40, RZ ;  /* 0x00001a40001f7810 */ /* 0x000fe20007ffe0ff */
[----:B------:R-:W-:Y:S01]  /*10d0*/  IMAD.HI R94, R33, 0x38e38e39, RZ ;  /* 0x38e38e39215e7827 */ /* 0x000fe200078e02ff */
[----:B------:R-:W-:Y:S02]  /*10e0*/  LEA.HI.SX32 R190, R30, R39, 0x1b ;  /* 0x000000271ebe7211 */ /* 0x000fe400078fdaff */
[----:B------:R-:W-:Y:S01]  /*10f0*/  LEA.HI.SX32 R181, R32, R181, 0x1b ;  /* 0x000000b520b57211 */ /* 0x000fe200078fdaff */
        /* <DEDUP_REMOVED lines=9> */
[----:B------:R-:W-:Y:S01]  /*1190*/  IMAD.HI R211, R35, 0x38e38e39, RZ ;  /* 0x38e38e3923d37827 */ /* 0x000fe200078e02ff */
[----:B------:R-:W-:-:S02]  /*11a0*/  SHF.R.S32.HI R46, RZ, 0x1, R0 ;  /* 0x00000001ff2e7819 */ /* 0x000fc40000011400 */
[C---:B------:R-:W-:Y:S01]  /*11b0*/  IADD3 R38, R0.reuse, 0x2220, RZ ;  /* 0x0000222000267810 */ /* 0x040fe20007ffe0ff */
[----:B------:R-:W-:Y:S01]  /*11c0*/  IMAD.HI R7, R7, 0x38e38e39, RZ ;  /* 0x38e38e3907077827 */ /* 0x000fe200078e02ff */
[----:B------:R-:W-:Y:S02]  /*11d0*/  SHF.R.U32.HI R39, RZ, 0x1f, R32 ;  /* 0x0000001fff277819 */ /* 0x000fe40000011620 */
[----:B------:R-:W-:Y:S01]  /*11e0*/  IADD3 R2, R0, 0xaf0, RZ ;  /* 0x00000af000027810 */ /* 0x000fe20007ffe0ff */
[----:B------:R-:W-:Y:S01]  /*11f0*/  IMAD.HI R5, R5, 0x38e38e39, RZ ;  /* 0x38e38e3905057827 */ /* 0x000fe200078e02ff */
[----:B------:R-:W-:Y:S02]  /*1200*/  LEA.HI.SX32 R30, R30, R31, 0x1b ;  /* 0x0000001f1e1e7211 */ /* 0x000fe400078fdaff */
[----:B------:R-:W-:Y:S01]  /*1210*/  IADD3 R41, R46, 0xc, RZ ;  /* 0x0000000c2e297810 */ /* 0x000fe20007ffe0ff */
[----:B------:R-:W-:Y:S01]  /*1220*/  IMAD.HI R2, R2, 0x38e38e39, RZ ;  /* 0x38e38e3902027827 */ /* 0x000fe200078e02ff */
[----:B------:R-:W-:-:S02]  /*1230*/  MOV R40, RZ ;  /* 0x000000ff00287202 */ /* 0x000fc40000000f00 */
[----:B------:R-:W-:Y:S01]  /*1240*/  LEA.HI.SX32 R31, R32, R39, 0x1b ;  /* 0x00000027201f7211 */ /* 0x000fe200078fdaff */
[----:B------:R-:W-:Y:S01]  /*1250*/  IMAD.HI R39, R38, 0x38e38e39, RZ ;  /* 0x38e38e3926277827 */ /* 0x000fe200078e02ff */
[----:B------:R-:W-:Y:S02]  /*1260*/  SHF.R.U32.HI R81, RZ, 0x1f, R36 ;  /* 0x0000001fff517819 */ /* 0x000fe40000011624 */
[----:B------:R-:W-:Y:S01]  /*1270*/  IADD3 R38, R0, 0xee0, RZ ;  /* 0x00000ee000267810 */ /* 0x000fe20007ffe0ff */
[----:B------:R-:W-:Y:S01]  /*1280*/  IMAD.HI R105, R41, -0x77777777, R40 ;  /* 0x8888888929697827 */ /* 0x000fe200078e0228 */
[----:B------:R-:W-:Y:S02]  /*1290*/  LEA.HI.SX32 R32, R36, R81, 0x1b ;  /* 0x0000005124207211 */ /* 0x000fe400078fdaff */
[----:B------:R-:W-:Y:S01]  /*12a0*/  SHF.R.U32.HI R40, RZ, 0x1f, R39 ;  /* 0x0000001fff287819 */ /* 0x000fe20000011627 */
[----:B------:R-:W-:Y:S01]  /*12b0*/  IMAD.HI R36, R37, 0x38e38e39, RZ ;  /* 0x38e38e3925247827 */ /* 0x000fe200078e02ff */
[----:B------:R-:W-:-:S02]  /*12c0*/  SHF.R.U32.HI R189, RZ, 0x1f, R2 ;  /* 0x0000001fffbd7819 */ /* 0x000fc40000011602 */
[----:B------:R-:W-:Y:S01]  /*12d0*/  LEA.HI.SX32 R33, R39, R40, 0x1b ;  /* 0x0000002827217211 */ /* 0x000fe200078fdaff */
[----:B------:R-:W-:Y:S01]  /*12e0*/  IMAD.HI R38, R38, 0x38e38e39, RZ ;  /* 0x38e38e3926267827 */ /* 0x000fe200078e02ff */
[----:B------:R-:W-:Y:S02]  /*12f0*/  SHF.R.U32.HI R37, RZ, 0x1f, R94 ;  /* 0x0000001fff257819 */ /* 0x000fe4000001165e */
[----:B------:R-:W-:Y:S01]  /*1300*/  LEA.HI.SX32 R189, R2, R189, 0x1b ;  /* 0x000000bd02bd7211 */ /* 0x000fe200078fdaff */
[----:B------:R-:W-:Y:S01]  /*1310*/  IMAD R141, R12, -0x90, R141 ;  /* 0xffffff700c8d7824 */ /* 0x000fe200078e028d */
[----:B------:R-:W-:Y:S01]  /*1320*/  SHF.R.U32.HI R39, RZ, 0x1f, R36 ;  /* 0x0000001fff277819 */ /* 0x000fe20000011624 */
[----:B------:R-:W-:Y:S01]  /*1330*/  IMAD R115, R76, -0x90, R115 ;  /* 0xffffff704c737824 */ /* 0x000fe200078e0273 */
[----:B------:R-:W-:Y:S01]  /*1340*/  IADD3 R2, R0, 0x12d0, RZ ;  /* 0x000012d000027810 */ /* 0x000fe20007ffe0ff */
[----:B------:R-:W-:Y:S01]  /*1350*/  IMAD R129, R8, -0x90, R129 ;  /* 0xffffff7008817824 */ /* 0x000fe200078e0281 */
[----:B------:R-:W-:Y:S01]  /*1360*/  LEA.HI.SX32 R94, R94, R37, 0x1b ;  /* 0x000000255e5e7211 */ /* 0x000fe200078fdaff */
[----:B------:R-:W-:Y:S01]  /*1370*/  IMAD R151, R151, -0x90, R6 ;  /* 0xffffff7097977824 */ /* 0x000fe200078e0206 */
[----:B------:R-:W-:Y:S01]  /*1380*/  SHF.R.U32.HI R81, RZ, 0x1f, R38 ;  /* 0x0000001fff517819 */ /* 0x000fe20000011626 */
[----:B------:R-:W-:Y:S01]  /*1390*/  IMAD.HI R2, R2, 0x38e38e39, RZ ;  /* 0x38e38e3902027827 */ /* 0x000fe200078e02ff */
[----:B------:R-:W-:-:S02]  /*13a0*/  LEA.HI.SX32 R90, R36, R39, 0x1b ;  /* 0x00000027245a7211 */ /* 0x000fc400078fdaff */
[----:B------:R-:W-:Y:S01]  /*13b0*/  IADD3 R37, R0, 0x1ab0, RZ ;  /* 0x00001ab000257810 */ /* 0x000fe20007ffe0ff */
[----:B------:R-:W-:Y:S01]  /*13c0*/  IMAD R119, R4, -0x90, R119 ;  /* 0xffffff7004777824 */ /* 0x000fe200078e0277 */
[----:B------:R-:W-:Y:S01]  /*13d0*/  IADD3 R39, R0, 0x1ea0, RZ ;  /* 0x00001ea000277810 */ /* 0x000fe20007ffe0ff */
[----:B------:R-:W-:Y:S01]  /*13e0*/  IMAD R197, R90, 0x240, R115 ;  /* 0x000002405ac57824 */ /* 0x000fe200078e0273 */
[----:B------:R-:W-:Y:S01]  /*13f0*/  LEA.HI.SX32 R180, R38, R81, 0x1b ;  /* 0x0000005126b47211 */ /* 0x000fe200078fdaff */
[----:B------:R-:W-:Y:S01]  /*1400*/  IMAD.HI R38, R37, 0x38e38e39, RZ ;  /* 0x38e38e3925267827 */ /* 0x000fe200078e02ff */
[----:B------:R-:W-:Y:S02]  /*1410*/  SHF.R.U32.HI R37, RZ, 0x1f, R2 ;  /* 0x0000001fff257819 */ /* 0x000fe40000011602 */
[----:B------:R-:W-:Y:S01]  /*1420*/  IADD3 R43, R46, 0x8, RZ ;  /* 0x000000082e2b7810 */ /* 0x000fe20007ffe0ff */
[----:B------:R-:W-:Y:S01]  /*1430*/  IMAD.HI R40, R39, 0x38e38e39, RZ ;  /* 0x38e38e3927287827 */ /* 0x000fe200078e02ff */
[----:B------:R-:W-:-:S02]  /*1440*/  SHF.R.U32.HI R81, RZ, 0x1f, R38 ;  /* 0x0000001fff517819 */ /* 0x000fc40000011626 */
[----:B------:R-:W-:Y:S01]  /*1450*/  LEA.HI.SX32 R88, R2, R37, 0x1b ;  /* 0x0000002502587211 */ /* 0x000fe200078fdaff */
[----:B------:R-:W-:Y:S01]  /*1460*/  IMAD.HI R113, R43, -0x77777777, R42 ;  /* 0x888888892b717827 */ /* 0x000fe200078e022a */
[----:B------:R-:W-:Y:S02]  /*1470*/  SHF.R.U32.HI R117, RZ, 0x1f, R40 ;  /* 0x0000001fff757819 */ /* 0x000fe40000011628 */
[----:B------:R-:W-:Y:S01]  /*1480*/  IADD3 R2, R0, 0x850, RZ ;  /* 0x0000085000027810 */ /* 0x000fe20007ffe0ff */
[----:B------:R-:W-:Y:S01]  /*1490*/  IMAD R205, R94, 0x240, R115 ;  /* 0x000002405ecd7824 */ /* 0x000fe200078e0273 */
[----:B------:R-:W-:Y:S01]  /*14a0*/  IADD3 R36, R0, 0x16c0, RZ ;  /* 0x000016c000247810 */ /* 0x000fe20007ffe0ff */
[----:B------:R-:W-:Y:S01]  /*14b0*/  IMAD R206, R206, 0x240, R119 ;  /* 0x00000240cece7824 */ /* 0x000fe200078e0277 */
[----:B------:R-:W-:Y:S01]  /*14c0*/  LEA.HI.SX32 R37, R38, R81, 0x1b ;  /* 0x0000005126257211 */ /* 0x000fe200078fdaff */
[----:B------:R-:W-:Y:S01]  /*14d0*/  IMAD.HI R195, R2, 0x38e38e39, RZ ;  /* 0x38e38e3902c37827 */ /* 0x000fe200078e02ff */
[----:B------:R-:W-:-:S02]  /*14e0*/  IADD3 R69, R46, 0x38, RZ ;  /* 0x000000382e457810 */ /* 0x000fc40007ffe0ff */
[----:B------:R-:W-:Y:S01]  /*14f0*/  IADD3 R67, R46, 0x34, RZ ;  /* 0x000000342e437810 */ /* 0x000fe20007ffe0ff */
[----:B------:R-:W-:Y:S01]  /*1500*/  IMAD.HI R36, R36, 0x38e38e39, RZ ;  /* 0x38e38e3924247827 */ /* 0x000fe200078e02ff */
[C---:B------:R-:W-:Y:S02]  /*1510*/  IADD3 R65, R46.reuse, 0x30, RZ ;  /* 0x000000302e417810 */ /* 0x040fe40007ffe0ff */
[C---:B------:R-:W-:Y:S01]  /*1520*/  IADD3 R63, R46.reuse, 0x2c, RZ ;  /* 0x0000002c2e3f7810 */ /* 0x040fe20007ffe0ff */
[----:B------:R-:W-:Y:S01]  /*1530*/  IMAD.HI R109, R69, -0x77777777, R68 ;  /* 0x88888889456d7827 */ /* 0x000fe200078e0244 */
[C---:B------:R-:W-:Y:S02]  /*1540*/  IADD3 R61, R46.reuse, 0x28, RZ ;  /* 0x000000282e3d7810 */ /* 0x040fe40007ffe0ff */
[C---:B------:R-:W-:Y:S01]  /*1550*/  IADD3 R59, R46.reuse, 0x24, RZ ;  /* 0x000000242e3b7810 */ /* 0x040fe20007ffe0ff */
        /* <DEDUP_REMOVED lines=8> */
[----:B------:R-:W-:Y:S01]  /*15e0*/  IADD3 R47, R46, 0x4, RZ ;  /* 0x000000042e2f7810 */ /* 0x000fe20007ffe0ff */
[----:B------:R-:W-:Y:S01]  /*15f0*/  IMAD.HI R99, R53, -0x77777777, R52 ;  /* 0x8888888935637827 */ /* 0x000fe200078e0234 */
[----:B------:R-:W-:-:S02]  /*1600*/  LEA.HI.SX32 R38, R40, R117, 0x1b ;  /* 0x0000007528267211 */ /* 0x000fc400078fdaff */
[----:B------:R-:W-:Y:S01]  /*1610*/  MOV R46, RZ ;  /* 0x000000ff002e7202 */ /* 0x000fe20000000f00 */
[----:B------:R-:W-:Y:S01]  /*1620*/  IMAD.HI R103, R49, -0x77777777, R48 ;  /* 0x8888888931677827 */ /* 0x000fe200078e0230 */
[C---:B------:R-:W-:Y:S02]  /*1630*/  IADD3 R40, R0.reuse, 0xc40, RZ ;  /* 0x00000c4000287810 */ /* 0x040fe40007ffe0ff */
[----:B------:R-:W-:Y:S01]  /*1640*/  SHF.R.U32.HI R2, RZ, 0x1f, R211 ;  /* 0x0000001fff027819 */ /* 0x000fe200000116d3 */
[----:B------:R-:W-:Y:S01]  /*1650*/  IMAD.HI R107, R47, -0x77777777, R46 ;  /* 0x888888892f6b7827 */ /* 0x000fe200078e022e */
[----:B------:R-:W-:Y:S02]  /*1660*/  IADD3 R42, R0, 0x2290, RZ ;  /* 0x00002290002a7810 */ /* 0x000fe40007ffe0ff */
[----:B------:R-:W-:Y:S01]  /*1670*/  LEA.HI.SX32 R211, R211, R2, 0x1b ;  /* 0x00000002d3d37211 */ /* 0x000fe200078fdaff */
[----:B------:R-:W-:Y:S01]  /*1680*/  IMAD.HI R187, R40, 0x38e38e39, RZ ;  /* 0x38e38e3928bb7827 */ /* 0x000fe200078e02ff */
[----:B------:R-:W-:-:S02]  /*1690*/  IADD3 R46, R0, 0x1030, RZ ;  /* 0x00001030002e7810 */ /* 0x000fc40007ffe0ff */
[----:B------:R-:W-:Y:S01]  /*16a0*/  SHF.R.U32.HI R40, RZ, 0x1f, R7 ;  /* 0x0000001fff287819 */ /* 0x000fe20000011607 */
[----:B------:R-:W-:Y:S01]  /*16b0*/  IMAD.HI R42, R42, 0x38e38e39, RZ ;  /* 0x38e38e392a2a7827 */ /* 0x000fe200078e02ff */
[----:B------:R-:W-:Y:S02]  /*16c0*/  SHF.R.U32.HI R2, RZ, 0x1f, R195 ;  /* 0x0000001fff027819 */ /* 0x000fe400000116c3 */
[----:B------:R-:W-:Y:S01]  /*16d0*/  SHF.R.U32.HI R39, RZ, 0x1f, R36 ;  /* 0x0000001fff277819 */ /* 0x000fe20000011624 */
[----:B------:R-:W-:Y:S01]  /*16e0*/  IMAD.HI R46, R46, 0x38e38e39, RZ ;  /* 0x38e38e392e2e7827 */ /* 0x000fe200078e02ff */
[----:B------:R-:W-:Y:S02]  /*16f0*/  LEA.HI.SX32 R203, R7, R40, 0x1b ;  /* 0x0000002807cb7211 */ /* 0x000fe400078fdaff */
[----:B------:R-:W-:Y:S01]  /*1700*/  LEA.HI.SX32 R195, R195, R2, 0x1b ;  /* 0x00000002c3c37211 */ /* 0x000fe200078fdaff */
[--C-:B------:R-:W-:Y:S01]  /*1710*/  IMAD R198, R198, 0x240, R119.reuse ;  /* 0x00000240c6c67824 */ /* 0x100fe200078e0277 */
[----:B------:R-:W-:Y:S01]  /*1720*/  IADD3 R2, R0, 0x1420, RZ ;  /* 0x0000142000027810 */ /* 0x000fe20007ffe0ff */
[--C-:B------:R-:W-:Y:S01]  /*1730*/  IMAD R190, R190, 0x240, R119.reuse ;  /* 0x00000240bebe7824 */ /* 0x100fe200078e0277 */
[----:B------:R-:W-:Y:S01]  /*1740*/  IADD3 R40, R0, 0x1810, RZ ;  /* 0x0000181000287810 */ /* 0x000fe20007ffe0ff */
[----:B------:R-:W-:Y:S01]  /*1750*/  IMAD R181, R181, 0x240, R119 ;  /* 0x00000240b5b57824 */ /* 0x000fe200078e0277 */
[----:B------:R-:W-:Y:S01]  /*1760*/  LEA.HI.SX32 R36, R36, R39, 0x1b ;  /* 0x0000002724247211 */ /* 0x000fe200078fdaff */
[----:B------:R-:W-:Y:S01]  /*1770*/  IMAD.HI R2, R2, 0x38e38e39, RZ ;  /* 0x38e38e3902027827 */ /* 0x000fe200078e02ff */
[----:B------:R-:W-:-:S02]  /*1780*/  SHF.R.U32.HI R39, RZ, 0x1f, R42 ;  /* 0x0000001fff277819 */ /* 0x000fc4000001162a */
[----:B------:R-:W-:Y:S01]  /*1790*/  SHF.R.U32.HI R7, RZ, 0x1f, R46 ;  /* 0x0000001fff077819 */ /* 0x000fe2000001162e */
[----:B------:R-:W-:Y:S01]  /*17a0*/  IMAD.HI R40, R40, 0x38e38e39, RZ ;  /* 0x38e38e3928287827 */ /* 0x000fe200078e02ff */
[----:B------:R-:W-:Y:S02]  /*17b0*/  LEA.HI.SX32 R39, R42, R39, 0x1b ;  /* 0x000000272a277211 */ /* 0x000fe400078fdaff */
[----:B------:R-:W-:Y:S01]  /*17c0*/  SHF.R.U32.HI R42, RZ, 0x1f, R187 ;  /* 0x0000001fff2a7819 */ /* 0x000fe200000116bb */
[--C-:B------:R-:W-:Y:S01]  /*17d0*/  IMAD R29, R29, 0x240, R119.reuse ;  /* 0x000002401d1d7824 */ /* 0x100fe200078e0277 */
[----:B------:R-:W-:Y:S01]  /*17e0*/  LEA.HI.SX32 R144, R46, R7, 0x1b ;  /* 0x000000072e907211 */ /* 0x000fe200078fdaff */
[--C-:B------:R-:W-:Y:S01]  /*17f0*/  IMAD R30, R30, 0x240, R119.reuse ;  /* 0x000002401e1e7824 */ /* 0x100fe200078e0277 */
[----:B------:R-:W-:Y:S01]  /*1800*/  IADD3 R48, R0, 0x1ff0, RZ ;  /* 0x00001ff000307810 */ /* 0x000fe20007ffe0ff */
[--C-:B------:R-:W-:Y:S01]  /*1810*/  IMAD R31, R31, 0x240, R119.reuse ;  /* 0x000002401f1f7824 */ /* 0x100fe200078e0277 */
[----:B------:R-:W-:Y:S01]  /*1820*/  SHF.R.U32.HI R145, RZ, 0x1f, R2 ;  /* 0x0000001fff917819 */ /* 0x000fe20000011602 */
[----:B------:R-:W-:Y:S01]  /*1830*/  IMAD R32, R32, 0x240, R119 ;  /* 0x0000024020207824 */ /* 0x000fe200078e0277 */
[----:B------:R-:W-:Y:S01]  /*1840*/  SHF.R.U32.HI R7, RZ, 0x1f, R40 ;  /* 0x0000001fff077819 */ /* 0x000fe20000011628 */
[----:B------:R-:W-:Y:S01]  /*1850*/  IMAD.HI R48, R48, 0x38e38e39, RZ ;  /* 0x38e38e3930307827 */ /* 0x000fe200078e02ff */
[----:B------:R-:W-:-:S02]  /*1860*/  LEA.HI.SX32 R187, R187, R42, 0x1b ;  /* 0x0000002abbbb7211 */ /* 0x000fc400078fdaff */
[----:B------:R-:W-:Y:S01]  /*1870*/  IADD3 R42, R0, 0x1c00, RZ ;  /* 0x00001c00002a7810 */ /* 0x000fe20007ffe0ff */
[----:B------:R-:W-:Y:S01]  /*1880*/  IMAD R33, R33, 0x240, R119 ;  /* 0x0000024021217824 */ /* 0x000fe200078e0277 */
[----:B------:R-:W-:Y:S01]  /*1890*/  LEA.HI.SX32 R145, R2, R145, 0x1b ;  /* 0x0000009102917211 */ /* 0x000fe200078fdaff */
[----:B------:R-:W-:Y:S01]  /*18a0*/  IMAD.HI R2, R3, 0x38e38e39, RZ ;  /* 0x38e38e3903027827 */ /* 0x000fe200078e02ff */
[----:B------:R-:W-:Y:S01]  /*18b0*/  LEA.HI.SX32 R146, R40, R7, 0x1b ;  /* 0x0000000728927211 */ /* 0x000fe200078fdaff */
[----:B------:R-:W-:Y:S01]  /*18c0*/  HFMA2.MMA R119, -RZ, RZ, 0, 0 ;  /* 0x00000000ff777435 */ /* 0x000fe200000001ff */
[----:B------:R-:W-:Y:S01]  /*18d0*/  IADD3 R40, R0, 0xf50, RZ ;  /* 0x00000f5000287810 */ /* 0x000fe20007ffe0ff */
[----:B------:R-:W-:Y:S01]  /*18e0*/  IMAD.HI R42, R42, 0x38e38e39, RZ ;  /* 0x38e38e392a2a7827 */ /* 0x000fe200078e02ff */
[----:B------:R-:W-:Y:S02]  /*18f0*/  IADD3 R7, R0, 0xb60, RZ ;  /* 0x00000b6000077810 */ /* 0x000fe40007ffe0ff */
[----:B------:R-:W-:Y:S01]  /*1900*/  SHF.R.U32.HI R81, RZ, 0x1f, R48 ;  /* 0x0000001fff517819 */ /* 0x000fe20000011630 */
[----:B------:R-:W-:Y:S01]  /*1910*/  IMAD.HI R40, R40, 0x38e38e39, RZ ;  /* 0x38e38e3928287827 */ /* 0x000fe200078e02ff */
[----:B------:R-:W-:-:S02]  /*1920*/  SHF.R.U32.HI R3, RZ, 0x1f, R2 ;  /* 0x0000001fff037819 */ /* 0x000fc40000011602 */
[----:B------:R-:W-:Y:S01]  /*1930*/  SHF.R.U32.HI R196, RZ, 0x1f, R5 ;  /* 0x0000001fffc47819 */ /* 0x000fe20000011605 */
[----:B------:R-:W-:Y:S01]  /*1940*/  IMAD.HI R7, R7, 0x38e38e39, RZ ;  /* 0x38e38e3907077827 */ /* 0x000fe200078e02ff */
[----:B------:R-:W-:Y:S02]  /*1950*/  SHF.R.U32.HI R147, RZ, 0x1f, R42 ;  /* 0x0000001fff937819 */ /* 0x000fe4000001162a */
[----:B------:R-:W-:Y:S01]  /*1960*/  LEA.HI.SX32 R148, R48, R81, 0x1b ;  /* 0x0000005130947211 */ /* 0x000fe200078fdaff */
[--C-:B------:R-:W-:Y:S01]  /*1970*/  IMAD R208, R139, 0x240, R15.reuse ;  /* 0x000002408bd07824 */ /* 0x100fe200078e020f */
[----:B------:R-:W-:Y:S01]  /*1980*/  LEA.HI.SX32 R204, R2, R3, 0x1b ;  /* 0x0000000302cc7211 */ /* 0x000fe200078fdaff */
[--C-:B------:R-:W-:Y:S01]  /*1990*/  IMAD R192, R135, 0x240, R15.reuse ;  /* 0x0000024087c07824 */ /* 0x100fe200078e020f */
[----:B------:R-:W-:Y:S01]  /*19a0*/  SHF.R.U32.HI R81, RZ, 0x1f, R40 ;  /* 0x0000001fff517819 */ /* 0x000fe20000011628 */
[----:B------:R-:W-:Y:S01]  /*19b0*/  IMAD R184, R131, 0x240, R15 ;  /* 0x0000024083b87824 */ /* 0x000fe200078e020f */
[----:B------:R-:W-:Y:S01]  /*19c0*/  LEA.HI.SX32 R196, R5, R196, 0x1b ;  /* 0x000000c405c47211 */ /* 0x000fe200078fdaff */
[--C-:B------:R-:W-:Y:S01]  /*19d0*/  IMAD R189, R189, 0x240, R115.reuse ;  /* 0x00000240bdbd7824 */ /* 0x100fe200078e0273 */
[----:B------:R-:W-:Y:S01]  /*19e0*/  IADD3 R2, R0, 0x1340, RZ ;  /* 0x0000134000027810 */ /* 0x000fe20007ffe0ff */
[--C-:B------:R-:W-:Y:S01]  /*19f0*/  IMAD R180, R180, 0x240, R115.reuse ;  /* 0x00000240b4b47824 */ /* 0x100fe200078e0273 */
[----:B------:R-:W-:Y:S01]  /*1a00*/  LEA.HI.SX32 R147, R42, R147, 0x1b ;  /* 0x000000932a937211 */ /* 0x000fe200078fdaff */
[----:B------:R-:W-:Y:S01]  /*1a10*/  IMAD R36, R36, 0x240, R115 ;  /* 0x0000024024247824 */ /* 0x000fe200078e0273 */
[----:B------:R-:W-:Y:S01]  /*1a20*/  SHF.R.U32.HI R188, RZ, 0x1f, R7 ;  /* 0x0000001fffbc7819 */ /* 0x000fe20000011607 */
[----:B------:R-:W-:Y:S01]  /*1a30*/  IMAD.HI R2, R2, 0x38e38e39, RZ ;  /* 0x38e38e3902027827 */ /* 0x000fe200078e02ff */
[----:B------:R-:W-:-:S02]  /*1a40*/  IADD3 R5, R0, 0x1730, RZ ;  /* 0x0000173000057810 */ /* 0x000fc40007ffe0ff */
[C---:B------:R-:W-:Y:S01]  /*1a50*/  IADD3 R42, R0.reuse, 0x1f10, RZ ;  /* 0x00001f10002a7810 */ /* 0x040fe20007ffe0ff */
[--C-:B------:R-:W-:Y:S01]  /*1a60*/  IMAD R37, R37, 0x240, R115.reuse ;  /* 0x0000024025257824 */ /* 0x100fe200078e0273 */
[----:B------:R-:W-:Y:S01]  /*1a70*/  IADD3 R46, R0, 0x23e0, RZ ;  /* 0x000023e0002e7810 */ /* 0x000fe20007ffe0ff */
[----:B------:R-:W-:Y:S01]  /*1a80*/  IMAD R38, R38, 0x240, R115 ;  /* 0x0000024026267824 */ /* 0x000fe200078e0273 */
[----:B------:R-:W-:Y:S01]  /*1a90*/  LEA.HI.SX32 R3, R40, R81, 0x1b ;  /* 0x0000005128037211 */ /* 0x000fe200078fdaff */
[----:B------:R-:W-:Y:S01]  /*1aa0*/  IMAD.HI R42, R42, 0x38e38e39, RZ ;  /* 0x38e38e392a2a7827 */ /* 0x000fe200078e02ff */
[----:B------:R-:W-:Y:S02]  /*1ab0*/  SHF.R.U32.HI R137, RZ, 0x1f, R116 ;  /* 0x0000001fff897819 */ /* 0x000fe40000011674 */
[----:B------:R-:W-:Y:S01]  /*1ac0*/  LEA.HI.SX32 R188, R7, R188, 0x1b ;  /* 0x000000bc07bc7211 */ /* 0x000fe200078fdaff */
        /* <DEDUP_REMOVED lines=8> */
[----:B------:R-:W-:Y:S01]  /*1b50*/  SHF.R.U32.HI R117, RZ, 0x1f, R46 ;  /* 0x0000001fff757819 */ /* 0x000fe2000001162e */
[----:B------:R-:W-:Y:S01]  /*1b60*/  IMAD R200, R137, 0x240, R15 ;  /* 0x0000024089c87824 */ /* 0x000fe200078e020f */
[----:B------:R-:W-:Y:S01]  /*1b70*/  MOV R62, RZ ;  /* 0x000000ff003e7202 */ /* 0x000fe20000000f00 */
[----:B------:R-:W-:Y:S01]  /*1b80*/  IMAD R39, R39, 0x240, R115 ;  /* 0x0000024027277824 */ /* 0x000fe200078e0273 */
[----:B------:R-:W-:Y:S01]  /*1b90*/  LEA.HI.SX32 R118, R2, R5, 0x1b ;  /* 0x0000000502767211 */ /* 0x000fe200078fdaff */
[----:B------:R-:W-:Y:S01]  /*1ba0*/  IMAD R210, R210, 0x240, R151 ;  /* 0x00000240d2d27824 */ /* 0x000fe200078e0297 */
[----:B------:R-:W-:Y:S01]  /*1bb0*/  LEA.HI.SX32 R5, R7, R40, 0x1b ;  /* 0x0000002807057211 */ /* 0x000fe200078fdaff */
[----:B------:R-:W-:Y:S01]  /*1bc0*/  IMAD.HI R89, R63, -0x77777777, R62 ;  /* 0x888888893f597827 */ /* 0x000fe200078e023e */
[----:B------:R-:W-:-:S02]  /*1bd0*/  LEA.HI.SX32 R7, R42, R167, 0x1b ;  /* 0x000000a72a077211 */ /* 0x000fc400078fdaff */
[----:B------:R-:W-:Y:S01]  /*1be0*/  LEA.HI.SX32 R117, R46, R117, 0x1b ;  /* 0x000000752e757211 */ /* 0x000fe200078fdaff */
[----:B------:R-:W-:Y:S01]  /*1bf0*/  IMAD R202, R202, 0x240, R151 ;  /* 0x00000240caca7824 */ /* 0x000fe200078e0297 */
[----:B------:R-:W-:Y:S01]  /*1c00*/  SHF.R.U32.HI R42, RZ, 0x1f, R163 ;  /* 0x0000001fff2a7819 */ /* 0x000fe200000116a3 */
[--C-:B------:R-:W-:Y:S01]  /*1c10*/  IMAD R194, R194, 0x240, R151.reuse ;  /* 0x00000240c2c27824 */ /* 0x100fe200078e0297 */
[----:B------:R-:W-:Y:S01]  /*1c20*/  IADD3 R11, R0, 0x18, RZ ;  /* 0x00000018000b7810 */ /* 0x000fe20007ffe0ff */
[--C-:B------:R-:W-:Y:S01]  /*1c30*/  IMAD R186, R186, 0x240, R151.reuse ;  /* 0x00000240baba7824 */ /* 0x100fe200078e0297 */
[----:B------:R-:W-:Y:S01]  /*1c40*/  MOV R10, RZ ;  /* 0x000000ff000a7202 */ /* 0x000fe20000000f00 */
[--C-:B------:R-:W-:Y:S01]  /*1c50*/  IMAD R14, R14, 0x240, R151.reuse ;  /* 0x000002400e0e7824 */ /* 0x100fe200078e0297 */
[----:B------:R-:W-:Y:S01]  /*1c60*/  IADD3 R46, R0, 0x2300, RZ ;  /* 0x00002300002e7810 */ /* 0x000fe20007ffe0ff */
[----:B------:R-:W-:Y:S01]  /*1c70*/  IMAD R16, R16, 0x240, R151 ;  /* 0x0000024010107824 */ /* 0x000fe200078e0297 */
[----:B------:R-:W-:Y:S01]  /*1c80*/  SHF.R.U32.HI R62, RZ, 0x1f, R79 ;  /* 0x0000001fff3e7819 */ /* 0x000fe2000001164f */
[----:B------:R-:W-:Y:S01]  /*1c90*/  IMAD.HI R10, R11, -0x77777777, R10 ;  /* 0x888888890b0a7827 */ /* 0x000fe200078e020a */
[----:B------:R-:W-:-:S02]  /*1ca0*/  SHF.R.U32.HI R40, RZ, 0x1f, R165 ;  /* 0x0000001fff287819 */ /* 0x000fc400000116a5 */
[----:B------:R-:W-:Y:S01]  /*1cb0*/  LEA.HI.SX32 R163, R163, R42, 0x1c ;  /* 0x0000002aa3a37211 */ /* 0x000fe200078fe2ff */
[----:B------:R-:W-:Y:S01]  /*1cc0*/  IMAD.HI R46, R46, 0x38e38e39, RZ ;  /* 0x38e38e392e2e7827 */ /* 0x000fe200078e02ff */
[----:B------:R-:W-:Y:S02]  /*1cd0*/  SHF.R.U32.HI R42, RZ, 0x1f, R159 ;  /* 0x0000001fff2a7819 */ /* 0x000fe4000001169f */
[----:B------:R-:W-:Y:S01]  /*1ce0*/  SHF.R.U32.HI R81, RZ, 0x1f, R116 ;  /* 0x0000001fff517819 */ /* 0x000fe20000011674 */
[----:B------:R-:W-:Y:S01]  /*1cf0*/  IMAD R18, R18, 0x240, R151 ;  /* 0x0000024012127824 */ /* 0x000fe200078e0297 */
[----:B------:R-:W-:Y:S01]  /*1d00*/  LEA.HI.SX32 R62, R79, R62, 0x1a ;  /* 0x0000003e4f3e7211 */ /* 0x000fe200078fd2ff */
[--C-:B------:R-:W-:Y:S01]  /*1d10*/  IMAD R209, R209, 0x240, R141.reuse ;  /* 0x00000240d1d17824 */ /* 0x100fe200078e028d */
[----:B------:R-:W-:Y:S01]  /*1d20*/  LEA.HI.SX32 R165, R165, R40, 0x1c ;  /* 0x00000028a5a57211 */ /* 0x000fe200078fe2ff */
[--C-:B------:R-:W-:Y:S01]  /*1d30*/  IMAD R193, R193, 0x240, R141.reuse ;  /* 0x00000240c1c17824 */ /* 0x100fe200078e028d */
[----:B------:R-:W-:Y:S01]  /*1d40*/  SHF.R.U32.HI R79, RZ, 0x1f, R72 ;  /* 0x0000001fff4f7819 */ /* 0x000fe20000011648 */
[--C-:B------:R-:W-:Y:S01]  /*1d50*/  IMAD R185, R185, 0x240, R141.reuse ;  /* 0x00000240b9b97824 */ /* 0x100fe200078e028d */
[----:B------:R-:W-:Y:S01]  /*1d60*/  LEA.HI.SX32 R159, R159, R42, 0x1c ;  /* 0x0000002a9f9f7211 */ /* 0x000fe200078fe2ff */
[--C-:B------:R-:W-:Y:S01]  /*1d70*/  IMAD R20, R20, 0x240, R141.reuse ;  /* 0x0000024014147824 */ /* 0x100fe200078e028d */
[----:B------:R-:W-:Y:S01]  /*1d80*/  LEA.HI.SX32 R116, R116, R81, 0x1b ;  /* 0x0000005174747211 */ /* 0x000fe200078fdaff */
[----:B------:R-:W-:Y:S01]  /*1d90*/  IMAD R22, R22, 0x240, R141 ;  /* 0x0000024016167824 */ /* 0x000fe200078e028d */
[----:B------:R-:W-:Y:S01]  /*1da0*/  SHF.R.U32.HI R42, RZ, 0x1f, R85 ;  /* 0x0000001fff2a7819 */ /* 0x000fe20000011655 */
[--C-:B------:R-:W-:Y:S01]  /*1db0*/  IMAD R207, R207, 0x240, R129.reuse ;  /* 0x00000240cfcf7824 */ /* 0x100fe200078e0281 */
[----:B------:R-:W-:Y:S01]  /*1dc0*/  SHF.R.U32.HI R81, RZ, 0x1f, R46 ;  /* 0x0000001fff517819 */ /* 0x000fe2000001162e */
[--C-:B------:R-:W-:Y:S01]  /*1dd0*/  IMAD R199, R199, 0x240, R129.reuse ;  /* 0x00000240c7c77824 */ /* 0x100fe200078e0281 */
[----:B------:R-:W-:Y:S01]  /*1de0*/  SHF.R.U32.HI R169, RZ, 0x1f, R10 ;  /* 0x0000001fffa97819 */ /* 0x000fe2000001160a */
[----:B------:R-:W-:Y:S01]  /*1df0*/  IMAD R191, R191, 0x240, R129 ;  /* 0x00000240bfbf7824 */ /* 0x000fe200078e0281 */
[----:B------:R-:W-:Y:S01]  /*1e00*/  LEA.HI.SX32 R68, R72, R79, 0x1a ;  /* 0x0000004f48447211 */ /* 0x000fe200078fd2ff */
[----:B------:R-:W-:Y:S01]  /*1e10*/  IMAD R72, R165, -0x1e, R73 ;  /* 0xffffffe2a5487824 */ /* 0x000fe200078e0249 */
[----:B------:R-:W-:Y:S01]  /*1e20*/  LEA.HI.SX32 R85, R85, R42, 0x1c ;  /* 0x0000002a55557211 */ /* 0x000fe200078fe2ff */
[----:B------:R-:W0:Y:S01]  /*1e30*/  S2R R73, SR_CTAID.X ;  /* 0x0000000000497919 */ /* 0x000e220000002500 */
[----:B------:R-:W-:Y:S01]  /*1e40*/  LEA.HI.SX32 R114, R46, R81, 0x1b ;  /* 0x000000512e727211 */ /* 0x000fe200078fdaff */
[----:B------:R-:W-:Y:S01]  /*1e50*/  IMAD R183, R183, 0x240, R129 ;  /* 0x00000240b7b77824 */ /* 0x000fe200078e0281 */
[----:B------:R-:W-:Y:S01]  /*1e60*/  SHF.R.U32.HI R42, RZ, 0x1f, R143 ;  /* 0x0000001fff2a7819 */ /* 0x000fe2000001168f */
[--C-:B------:R-:W-:Y:S01]  /*1e70*/  IMAD R24, R24, 0x240, R129.reuse ;  /* 0x0000024018187824 */ /* 0x100fe200078e0281 */
[----:B------:R-:W-:Y:S01]  /*1e80*/  LEA.HI.SX32 R10, R10, R169, 0x1c ;  /* 0x000000a90a0a7211 */ /* 0x000fe200078fe2ff */
[----:B------:R-:W-:Y:S01]  /*1e90*/  IMAD R26, R26, 0x240, R129 ;  /* 0x000002401a1a7824 */ /* 0x000fe200078e0281 */
[----:B------:R-:W-:-:S02]  /*1ea0*/  SHF.R.U32.HI R46, RZ, 0x1f, R157 ;  /* 0x0000001fff2e7819 */ /* 0x000fc4000001169d */
[----:B------:R-:W-:Y:S02]  /*1eb0*/  SHF.R.U32.HI R169, RZ, 0x1f, R122 ;  /* 0x0000001fffa97819 */ /* 0x000fe4000001167a */
[----:B------:R-:W-:Y:S02]  /*1ec0*/  MOV R50, RZ ;  /* 0x000000ff00327202 */ /* 0x000fe40000000f00 */
[----:B------:R-:W-:Y:S02]  /*1ed0*/  LEA.HI.SX32 R143, R143, R42, 0x1c ;  /* 0x0000002a8f8f7211 */ /* 0x000fe400078fe2ff */
[----:B------:R-:W-:Y:S01]  /*1ee0*/  LEA.HI.SX32 R157, R157, R46, 0x1c ;  /* 0x0000002e9d9d7211 */ /* 0x000fe200078fe2ff */
[----:B------:R-:W-:Y:S01]  /*1ef0*/  IMAD.HI R101, R51, -0x77777777, R50 ;  /* 0x8888888933657827 */ /* 0x000fe200078e0232 */
[----:B------:R-:W-:Y:S02]  /*1f00*/  LEA.HI.SX32 R42, R122, R169, 0x1a ;  /* 0x000000a97a2a7211 */ /* 0x000fe400078fd2ff */
[----:B------:R-:W-:-:S02]  /*1f10*/  SHF.R.U32.HI R46, RZ, 0x1f, R83 ;  /* 0x0000001fff2e7819 */ /* 0x000fc40000011653 */
[----:B------:R-:W-:Y:S02]  /*1f20*/  SHF.R.U32.HI R169, RZ, 0x1f, R110 ;  /* 0x0000001fffa97819 */ /* 0x000fe4000001166e */
[----:B------:R-:W-:Y:S02]  /*1f30*/  SHF.R.U32.HI R171, RZ, 0x1f, R120 ;  /* 0x0000001fffab7819 */ /* 0x000fe40000011678 */
[----:B------:R-:W-:Y:S02]  /*1f40*/  MOV R58, RZ ;  /* 0x000000ff003a7202 */ /* 0x000fe40000000f00 */
[----:B------:R-:W-:Y:S02]  /*1f50*/  LEA.HI.SX32 R83, R83, R46, 0x1c ;  /* 0x0000002e53537211 */ /* 0x000fe400078fe2ff */
[----:B------:R-:W-:Y:S01]  /*1f60*/  LEA.HI.SX32 R50, R110, R169, 0x1a ;  /* 0x000000a96e327211 */ /* 0x000fe200078fd2ff */
[----:B------:R-:W-:Y:S01]  /*1f70*/  IMAD.HI R93, R59, -0x77777777, R58 ;  /* 0x888888893b5d7827 */ /* 0x000fe200078e023a */
[----:B------:R-:W-:-:S02]  /*1f80*/  MOV R66, RZ ;  /* 0x000000ff00427202 */ /* 0x000fc40000000f00 */
[----:B------:R-:W-:Y:S01]  /*1f90*/  LEA.HI.SX32 R46, R120, R171, 0x1a ;  /* 0x000000ab782e7211 */ /* 0x000fe200078fd2ff */
[----:B------:R-:W-:Y:S01]  /*1fa0*/  IMAD R83, R83, -0x1e, R13 ;  /* 0xffffffe253537824 */ /* 0x000fe200078e020d */
[----:B------:R-:W-:Y:S01]  /*1fb0*/  SHF.R.U32.HI R169, RZ, 0x1f, R82 ;  /* 0x0000001fffa97819 */ /* 0x000fe20000011652 */
[----:B------:R-:W-:Y:S01]  /*1fc0*/  IMAD.HI R111, R67, -0x77777777, R66 ;  /* 0x88888889436f7827 */ /* 0x000fe200078e0242 */
[----:B------:R-:W-:Y:S02]  /*1fd0*/  MOV R54, RZ ;  /* 0x000000ff00367202 */ /* 0x000fe40000000f00 */
[----:B------:R-:W-:Y:S01]  /*1fe0*/  SHF.R.U32.HI R40, RZ, 0x1f, R161 ;  /* 0x0000001fff287819 */ /* 0x000fe200000116a1 */
[----:B------:R-:W-:Y:S01]  /*1ff0*/  IMAD R13, R127, 0x240, R15 ;  /* 0x000002407f0d7824 */ /* 0x000fe200078e020f */
[----:B------:R-:W-:Y:S01]  /*2000*/  SHF.R.U32.HI R171, RZ, 0x1f, R92 ;  /* 0x0000001fffab7819 */ /* 0x000fe2000001165c */
[----:B------:R-:W-:Y:S01]  /*2010*/  IMAD.HI R97, R55, -0x77777777, R54 ;  /* 0x8888888937617827 */ /* 0x000fe200078e0236 */
[----:B------:R-:W-:-:S02]  /*2020*/  SHF.R.U32.HI R81, RZ, 0x1f, R126 ;  /* 0x0000001fff517819 */ /* 0x000fc4000001167e */
[----:B------:R-:W-:Y:S02]  /*2030*/  LEA.HI.SX32 R58, R82, R169, 0x1a ;  /* 0x000000a9523a7211 */ /* 0x000fe400078fd2ff */
[----:B------:R-:W-:Y:S02]  /*2040*/  LEA.HI.SX32 R161, R161, R40, 0x1c ;  /* 0x00000028a1a17211 */ /* 0x000fe400078fe2ff */
[----:B------:R-:W-:Y:S02]  /*2050*/  LEA.HI.SX32 R52, R92, R171, 0x1a ;  /* 0x000000ab5c347211 */ /* 0x000fe400078fd2ff */
[----:B------:R-:W-:Y:S02]  /*2060*/  SHF.R.U32.HI R169, RZ, 0x1f, R74 ;  /* 0x0000001fffa97819 */ /* 0x000fe4000001164a */
[----:B------:R-:W-:Y:S02]  /*2070*/  SHF.R.U32.HI R12, RZ, 0x1f, R109 ;  /* 0x0000001fff0c7819 */ /* 0x000fe4000001166d */
[----:B------:R-:W-:-:S02]  /*2080*/  SHF.R.U32.HI R40, RZ, 0x1f, R153 ;  /* 0x0000001fff287819 */ /* 0x000fc40000011699 */
[----:B------:R-:W-:Y:S02]  /*2090*/  LEA.HI.SX32 R81, R126, R81, 0x1c ;  /* 0x000000517e517211 */ /* 0x000fe400078fe2ff */
[----:B------:R-:W-:Y:S02]  /*20a0*/  SHF.R.U32.HI R173, RZ, 0x1f, R108 ;  /* 0x0000001fffad7819 */ /* 0x000fe4000001166c */
[----:B------:R-:W-:Y:S02]  /*20b0*/  SHF.R.U32.HI R171, RZ, 0x1f, R80 ;  /* 0x0000001fffab7819 */ /* 0x000fe40000011650 */
[----:B------:R-:W-:Y:S02]  /*20c0*/  SHF.R.U32.HI R82, RZ, 0x1f, R101 ;  /* 0x0000001fff527819 */ /* 0x000fe40000011665 */
[----:B------:R-:W-:Y:S02]  /*20d0*/  IADD3 R45, R0, 0xe, RZ ;  /* 0x0000000e002d7810 */ /* 0x000fe40007ffe0ff */
[----:B------:R-:W-:-:S02]  /*20e0*/  SHF.R.U32.HI R167, RZ, 0x1f, R128 ;  /* 0x0000001fffa77819 */ /* 0x000fc40000011680 */
[----:B------:R-:W-:Y:S01]  /*20f0*/  LEA.HI.SX32 R66, R74, R169, 0x1a ;  /* 0x000000a94a427211 */ /* 0x000fe200078fd2ff */
[----:B------:R-:W-:Y:S01]  /*2100*/  IMAD.HI R44, R45, -0x77777777, R44 ;  /* 0x888888892d2c7827 */ /* 0x000fe200078e022c */
[----:B------:R-:W-:Y:S02]  /*2110*/  LEA.HI.SX32 R109, R109, R12, 0x1b ;  /* 0x0000000c6d6d7211 */ /* 0x000fe400078fdaff */
[----:B------:R-:W-:Y:S02]  /*2120*/  LEA.HI.SX32 R153, R153, R40, 0x1c ;  /* 0x0000002899997211 */ /* 0x000fe400078fe2ff */
[----:B------:R-:W-:Y:S01]  /*2130*/  LEA.HI.SX32 R108, R108, R173, 0x1a ;  /* 0x000000ad6c6c7211 */ /* 0x000fe200078fd2ff */
[----:B------:R-:W-:Y:S01]  /*2140*/  IMAD R69, R109, -0x3c, R69 ;  /* 0xffffffc46d457824 */ /* 0x000fe200078e0245 */
[----:B------:R-:W-:Y:S02]  /*2150*/  LEA.HI.SX32 R60, R80, R171, 0x1a ;  /* 0x000000ab503c7211 */ /* 0x000fe400078fd2ff */
[----:B------:R-:W-:-:S02]  /*2160*/  SHF.R.U32.HI R74, RZ, 0x1f, R111 ;  /* 0x0000001fff4a7819 */ /* 0x000fc4000001166f */
[----:B------:R-:W-:Y:S02]  /*2170*/  SHF.R.U32.HI R12, RZ, 0x1f, R87 ;  /* 0x0000001fff0c7819 */ /* 0x000fe40000011657 */
[----:B------:R-:W-:Y:S01]  /*2180*/  LEA.HI.SX32 R101, R101, R82, 0x1b ;  /* 0x0000005265657211 */ /* 0x000fe200078fdaff */
[----:B------:R-:W-:Y:S01]  /*2190*/  IMAD R82, R81, -0x1e, R17 ;  /* 0xffffffe251527824 */ /* 0x000fe200078e0211 */
[----:B------:R-:W-:Y:S02]  /*21a0*/  LEA.HI.SX32 R2, R128, R167, 0x1e ;  /* 0x000000a780027211 */ /* 0x000fe400078ff2ff */
[----:B------:R-:W-:Y:S01]  /*21b0*/  SHF.R.U32.HI R40, RZ, 0x1f, R149 ;  /* 0x0000001fff287819 */ /* 0x000fe20000011695 */
[----:B------:R-:W-:Y:S01]  /*21c0*/  IMAD R51, R101, -0x3c, R51 ;  /* 0xffffffc465337824 */ /* 0x000fe200078e0233 */
[----:B------:R-:W-:Y:S01]  /*21d0*/  SHF.R.U32.HI R173, RZ, 0x1f, R86 ;  /* 0x0000001fffad7819 */ /* 0x000fe20000011656 */
[----:B------:R-:W-:Y:S01]  /*21e0*/  IMAD R178, R2, -0x7, R0 ;  /* 0xfffffff902b27824 */ /* 0x000fe200078e0200 */
[----:B------:R-:W-:-:S02]  /*21f0*/  SHF.R.U32.HI R76, RZ, 0x1f, R89 ;  /* 0x0000001fff4c7819 */ /* 0x000fc40000011659 */
[----:B------:R-:W-:Y:S02]  /*2200*/  SHF.R.U32.HI R80, RZ, 0x1f, R97 ;  /* 0x0000001fff507819 */ /* 0x000fe40000011661 */
[----:B------:R-:W-:Y:S02]  /*2210*/  SHF.R.U32.HI R167, RZ, 0x1f, R124 ;  /* 0x0000001fffa77819 */ /* 0x000fe4000001167c */
[----:B0-----:R-:W-:Y:S02]  /*2220*/  LOP3.LUT R81, R73, 0x1, RZ, 0xc0, !PT ;  /* 0x0000000149517812 */ /* 0x001fe400078ec0ff */
[----:B------:R-:W-:Y:S01]  /*2230*/  LEA.HI.SX32 R111, R111, R74, 0x1b ;  /* 0x0000004a6f6f7211 */ /* 0x000fe200078fdaff */
[----:B------:R-:W-:Y:S01]  /*2240*/  IMAD R74, R163, -0x1e, R75 ;  /* 0xffffffe2a34a7824 */ /* 0x000fe200078e024b */
[----:B------:R-:W-:Y:S01]  /*2250*/  LEA.HI.SX32 R87, R87, R12, 0x1b ;  /* 0x0000000c57577211 */ /* 0x000fe200078fdaff */
[----:B------:R-:W-:Y:S01]  /*2260*/  IMAD R75, R161, -0x1e, R27 ;  /* 0xffffffe2a14b7824 */ /* 0x000fe200078e021b */
[----:B------:R-:W-:Y:S01]  /*2270*/  LEA.HI.SX32 R149, R149, R40, 0x1c ;  /* 0x0000002895957211 */ /* 0x000fe200078fe2ff */
[--C-:B------:R-:W-:Y:S01]  /*2280*/  IMAD R27, R28, 0x240, R129.reuse ;  /* 0x000002401c1b7824 */ /* 0x100fe200078e0281 */
[----:B------:R-:W-:Y:S01]  /*2290*/  LEA.HI.SX32 R54, R86, R173, 0x1a ;  /* 0x000000ad56367211 */ /* 0x000fe200078fd2ff */
[----:B------:R-:W-:Y:S01]  /*22a0*/  IMAD R28, R34, 0x240, R129 ;  /* 0x00000240221c7824 */ /* 0x000fe200078e0281 */
[----:B------:R-:W-:Y:S01]  /*22b0*/  LEA.HI.SX32 R89, R89, R76, 0x1b ;  /* 0x0000004c59597211 */ /* 0x000fe200078fdaff */
[----:B------:R-:W-:Y:S01]  /*22c0*/  IMAD R76, R159, -0x1e, R77 ;  /* 0xffffffe29f4c7824 */ /* 0x000fe200078e024d */
[----:B------:R-:W-:Y:S01]  /*22d0*/  LEA.HI.SX32 R97, R97, R80, 0x1b ;  /* 0x0000005061617211 */ /* 0x000fe200078fdaff */
[----:B------:R-:W-:Y:S01]  /*22e0*/  IMAD R80, R85, -0x1e, R19 ;  /* 0xffffffe255507824 */ /* 0x000fe200078e0213 */
[----:B------:R-:W-:Y:S01]  /*22f0*/  LEA.HI.SX32 R40, R124, R167, 0x1a ;  /* 0x000000a77c287211 */ /* 0x000fe200078fd2ff */
[----:B------:R-:W-:Y:S01]  /*2300*/  IMAD R77, R157, -0x1e, R25 ;  /* 0xffffffe29d4d7824 */ /* 0x000fe200078e0219 */
[----:B------:R-:W-:Y:S01]  /*2310*/  SHF.R.S32.HI R86, RZ, 0x1, R73 ;  /* 0x00000001ff567819 */ /* 0x000fe20000011449 */
[----:B------:R-:W-:Y:S01]  /*2320*/  IMAD R85, R81, 0x1c, RZ ;  /* 0x0000001c51557824 */ /* 0x000fe200078e02ff */
[----:B------:R-:W-:Y:S01]  /*2330*/  SHF.R.U32.HI R167, RZ, 0x1f, R44 ;  /* 0x0000001fffa77819 */ /* 0x000fe2000001162c */
[----:B------:R-:W-:Y:S01]  /*2340*/  IMAD R25, R96, 0x240, R129 ;  /* 0x0000024060197824 */ /* 0x000fe200078e0281 */
[----:B------:R-:W-:Y:S01]  /*2350*/  SHF.R.U32.HI R12, RZ, 0x1f, R91 ;  /* 0x0000001fff0c7819 */ /* 0x000fe2000001165b */
[----:B------:R-:W-:Y:S01]  /*2360*/  IMAD R34, R117, 0x240, R35 ;  /* 0x0000024075227824 */ /* 0x000fe200078e0223 */
[----:B------:R-:W-:Y:S01]  /*2370*/  SHF.R.U32.HI R48, RZ, 0x1f, R155 ;  /* 0x0000001fff307819 */ /* 0x000fe2000001169b */
[----:B------:R-:W-:Y:S01]  /*2380*/  IMAD R96, R211, -0x90, R35 ;  /* 0xffffff70d3607824 */ /* 0x000fe200078e0223 */
[----:B------:R-:W-:Y:S01]  /*2390*/  LEA.HI.SX32 R44, R44, R167, 0x1c ;  /* 0x000000a72c2c7211 */ /* 0x000fe200078fe2ff */
[----:B------:R-:W-:Y:S01]  /*23a0*/  IMAD R65, R87, -0x3c, R65 ;  /* 0xffffffc457417824 */ /* 0x000fe200078e0241 */
[----:B------:R-:W-:Y:S01]  /*23b0*/  SHF.R.U32.HI R167, RZ, 0x1f, R112 ;  /* 0x0000001fffa77819 */ /* 0x000fe20000011670 */
[----:B------:R-:W-:Y:S01]  /*23c0*/  IMAD R35, R88, 0x240, R115 ;  /* 0x0000024058237824 */ /* 0x000fe200078e0273 */
[----:B------:R-:W-:Y:S01]  /*23d0*/  LEA.HI.SX32 R91, R91, R12, 0x1b ;  /* 0x0000000c5b5b7211 */ /* 0x000fe200078fdaff */
[--C-:B------:R-:W-:Y:S01]  /*23e0*/  IMAD R87, R71, -0x1e, R0.reuse ;  /* 0xffffffe247577824 */ /* 0x100fe200078e0200 */
[----:B------:R-:W-:Y:S01]  /*23f0*/  LEA.HI.SX32 R155, R155, R48, 0x1c ;  /* 0x000000309b9b7211 */ /* 0x000fe200078fe2ff */
[----:B------:R-:W-:Y:S01]  /*2400*/  IMAD R88, R86, 0x70, R85 ;  /* 0x0000007056587824 */ /* 0x000fe200078e0255 */
[----:B------:R-:W-:Y:S01]  /*2410*/  LEA.HI.SX32 R48, R112, R167, 0x1a ;  /* 0x000000a770307211 */ /* 0x000fe200078fd2ff */
[C---:B------:R-:W-:Y:S01]  /*2420*/  IMAD R110, R86.reuse, 0x70, R0 ;  /* 0x00000070566e7824 */ /* 0x040fe200078e0200 */
[----:B------:R-:W-:Y:S01]  /*2430*/  SHF.R.U32.HI R167, RZ, 0x1f, R84 ;  /* 0x0000001fffa77819 */ /* 0x000fe20000011654 */
[----:B------:R-:W-:Y:S01]  /*2440*/  IMAD R86, R86, 0x70, R87 ;  /* 0x0000007056567824 */ /* 0x000fe200078e0257 */
[----:B------:R-:W-:Y:S01]  /*2450*/  IADD3 R79, R0, 0x20, RZ ;  /* 0x00000020004f7810 */ /* 0x000fe20007ffe0ff */
[----:B------:R-:W-:Y:S01]  /*2460*/  IMAD R63, R89, -0x3c, R63 ;  /* 0xffffffc4593f7824 */ /* 0x000fe200078e023f */
[----:B------:R-:W-:Y:S01]  /*2470*/  IADD3 R89, R88, -0x39, RZ ;  /* 0xffffffc758597810 */ /* 0x000fe20007ffe0ff */
[----:B------:R-:W-:Y:S01]  /*2480*/  IMAD R87, R81, 0x1c, R87 ;  /* 0x0000001c51577824 */ /* 0x000fe200078e0257 */
[----:B------:R-:W-:Y:S01]  /*2490*/  IADD3 R88, R80, -0x1, R85 ;  /* 0xffffffff50587810 */ /* 0x000fe20007ffe055 */
[----:B------:R-:W-:Y:S01]  /*24a0*/  IMAD R61, R91, -0x3c, R61 ;  /* 0xffffffc45b3d7824 */ /* 0x000fe200078e023d */
[----:B------:R-:W-:Y:S01]  /*24b0*/  IADD3 R91, R89, R80, RZ ;  /* 0x00000050595b7210 */ /* 0x000fe20007ffe0ff */
[--C-:B------:R-:W-:Y:S01]  /*24c0*/  IMAD R204, R204, 0x240, R79.reuse ;  /* 0x00000240cccc7824 */ /* 0x100fe200078e024f */
[----:B------:R-:W-:Y:S01]  /*24d0*/  IADD3 R87, R87, -0x1, RZ ;  /* 0xffffffff57577810 */ /* 0x000fe20007ffe0ff */
[----:B------:R-:W-:Y:S01]  /*24e0*/  IMAD R196, R196, 0x240, R79 ;  /* 0x00000240c4c47824 */ /* 0x000fe200078e024f */
[----:B------:R-:W-:Y:S01]  /*24f0*/  LEA.HI.SX32 R56, R84, R167, 0x1a ;  /* 0x000000a754387211 */ /* 0x000fe200078fd2ff */
[----:B------:R-:W-:Y:S01]  /*2500*/  IMAD R90, R40, 0xc40, R91 ;  /* 0x00000c40285a7824 */ /* 0x000fe200078e025b */
[----:B------:R-:W-:Y:S01]  /*2510*/  IADD3 R80, R74, -0x1, R85 ;  /* 0xffffffff4a507810 */ /* 0x000fe20007ffe055 */
[--C-:B------:R-:W-:Y:S01]  /*2520*/  IMAD R188, R188, 0x240, R79.reuse ;  /* 0x00000240bcbc7824 */ /* 0x100fe200078e024f */
[----:B------:R-:W-:Y:S01]  /*2530*/  SHF.R.U32.HI R167, RZ, 0x1f, R78 ;  /* 0x0000001fffa77819 */ /* 0x000fe2000001164e */
[--C-:B------:R-:W-:Y:S01]  /*2540*/  IMAD R3, R3, 0x240, R79.reuse ;  /* 0x0000024003037824 */ /* 0x100fe200078e024f */
[----:B------:R-:W-:Y:S01]  /*2550*/  ISETP.GT.U32.AND P0, PT, R87, 0x37, PT ;  /* 0x000000375700780c */ /* 0x000fe20003f04070 */
[----:B------:R-:W-:Y:S01]  /*2560*/  IMAD R4, R118, 0x240, R79 ;  /* 0x0000024076047824 */ /* 0x000fe200078e024f */
[----:B------:R-:W-:Y:S01]  /*2570*/  IADD3 R87, R75, -0x1, R85 ;  /* 0xffffffff4b577810 */ /* 0x000fe20007ffe055 */
[--C-:B------:R-:W-:Y:S01]  /*2580*/  IMAD R5, R5, 0x240, R79.reuse ;  /* 0x0000024005057824 */ /* 0x100fe200078e024f */
[----:B------:R-:W-:Y:S01]  /*2590*/  ISETP.GT.U32.AND P4, PT, R80, 0x37, PT ;  /* 0x000000375000780c */ /* 0x000fe20003f84070 */
[--C-:B------:R-:W-:Y:S01]  /*25a0*/  IMAD R6, R116, 0x240, R79.reuse ;  /* 0x0000024074067824 */ /* 0x100fe200078e024f */
[----:B------:R-:W-:Y:S01]  /*25b0*/  LEA.HI.SX32 R64, R78, R167, 0x1a ;  /* 0x000000a74e407211 */ /* 0x000fe200078fd2ff */
[----:B------:R-:W-:Y:S01]  /*25c0*/  IMAD R7, R7, 0x240, R79 ;  /* 0x0000024007077824 */ /* 0x000fe200078e024f */
[----:B------:R-:W-:Y:S01]  /*25d0*/  IADD3 R80, R77, -0x1, R85 ;  /* 0xffffffff4d507810 */ /* 0x000fe20007ffe055 */
[----:B------:R-:W-:Y:S01]  /*25e0*/  IMAD R8, R114, 0x240, R79 ;  /* 0x0000024072087824 */ /* 0x000fe200078e024f */
[----:B------:R-:W-:Y:S01]  /*25f0*/  IADD3 R91, R89, R74, RZ ;  /* 0x0000004a595b7210 */ /* 0x000fe20007ffe0ff */
[----:B------:R-:W-:Y:S01]  /*2600*/  IMAD R79, R153, -0x1e, R21 ;  /* 0xffffffe2994f7824 */ /* 0x000fe200078e0215 */
[----:B------:R-:W-:Y:S01]  /*2610*/  IADD3 R75, R89, R75, RZ ;  /* 0x0000004b594b7210 */ /* 0x000fe20007ffe0ff */
[----:B------:R-:W-:Y:S01]  /*2620*/  IMAD R44, R44, -0x1e, R45 ;  /* 0xffffffe22c2c7824 */ /* 0x000fe200078e022d */
[----:B------:R-:W-:Y:S01]  /*2630*/  SHF.R.U32.HI R78, RZ, 0x1f, R93 ;  /* 0x0000001fff4e7819 */ /* 0x000fe2000001165d */
[--C-:B------:R-:W-:Y:S01]  /*2640*/  IMAD R211, R211, 0x240, R96.reuse ;  /* 0x00000240d3d37824 */ /* 0x100fe200078e0260 */
[----:B------:R-:W-:Y:S01]  /*2650*/  SHF.R.U32.HI R84, RZ, 0x1f, R105 ;  /* 0x0000001fff547819 */ /* 0x000fe20000011669 */
[----:B------:R-:W-:Y:S01]  /*2660*/  IMAD R242, R48, 0xc40, R75 ;  /* 0x00000c4030f27824 */ /* 0x000fe200078e024b */
[----:B------:R-:W-:Y:S01]  /*2670*/  SHF.R.U32.HI R12, RZ, 0x1f, R95 ;  /* 0x0000001fff0c7819 */ /* 0x000fe2000001165f */
[--C-:B------:R-:W-:Y:S01]  /*2680*/  IMAD R203, R203, 0x240, R96.reuse ;  /* 0x00000240cbcb7824 */ /* 0x100fe200078e0260 */
[----:B------:R-:W-:Y:S01]  /*2690*/  ISETP.GT.U32.AND P1, PT, R80, 0x37, PT ;  /* 0x000000375000780c */ /* 0x000fe20003f24070 */
[----:B------:R-:W-:Y:S01]  /*26a0*/  IMAD R80, R46, 0xc40, R91 ;  /* 0x00000c402e507824 */ /* 0x000fe200078e025b */
[----:B------:R-:W-:Y:S01]  /*26b0*/  LEA.HI.SX32 R93, R93, R78, 0x1b ;  /* 0x0000004e5d5d7211 */ /* 0x000fe200078fdaff */
[----:B------:R-:W-:Y:S01]  /*26c0*/  IMAD R78, R155, -0x1e, R23 ;  /* 0xffffffe29b4e7824 */ /* 0x000fe200078e0217 */
[----:B------:R-:W-:Y:S01]  /*26d0*/  IADD3 R77, R89, R77, RZ ;  /* 0x0000004d594d7210 */ /* 0x000fe20007ffe0ff */
[--C-:B------:R-:W-:Y:S01]  /*26e0*/  IMAD R195, R195, 0x240, R96.reuse ;  /* 0x00000240c3c37824 */ /* 0x100fe200078e0260 */
[----:B------:R-:W-:Y:S01]  /*26f0*/  LEA.HI.SX32 R105, R105, R84, 0x1b ;  /* 0x0000005469697211 */ /* 0x000fe200078fdaff */
[----:B------:R-:W-:Y:S01]  /*2700*/  IMAD R84, R10, -0x1e, R11 ;  /* 0xffffffe20a547824 */ /* 0x000fe200078e020b */
[----:B------:R-:W-:Y:S01]  /*2710*/  ISETP.GT.U32.AND P3, PT, R87, 0x37, PT ;  /* 0x000000375700780c */ /* 0x000fe20003f64070 */
[----:B------:R-:W-:Y:S01]  /*2720*/  IMAD R59, R93, -0x3c, R59 ;  /* 0xffffffc45d3b7824 */ /* 0x000fe200078e023b */
[C---:B------:R-:W-:Y:S01]  /*2730*/  IADD3 R75, R89.reuse, R76, RZ ;  /* 0x0000004c594b7210 */ /* 0x040fe20007ffe0ff */
[----:B------:R-:W-:Y:S01]  /*2740*/  IMAD R240, R52, 0xc40, R77 ;  /* 0x00000c4034f07824 */ /* 0x000fe200078e024d */
[----:B------:R-:W-:Y:S01]  /*2750*/  IADD3 R91, R89, R79, RZ ;  /* 0x0000004f595b7210 */ /* 0x000fe20007ffe0ff */
[----:B------:R-:W-:Y:S01]  /*2760*/  HFMA2.MMA R52, -RZ, RZ, 0, 0 ;  /* 0x00000000ff347435 */ /* 0x000fe200000001ff */
[----:B------:R-:W-:Y:S01]  /*2770*/  LEA.HI.SX32 R95, R95, R12, 0x1b ;  /* 0x0000000c5f5f7211 */ /* 0x000fe200078fdaff */
[--C-:B------:R-:W-:Y:S01]  /*2780*/  IMAD R187, R187, 0x240, R96.reuse ;  /* 0x00000240bbbb7824 */ /* 0x100fe200078e0260 */
[----:B------:R-:W-:Y:S01]  /*2790*/  IADD3 R87, R89, R44, RZ ;  /* 0x0000002c59577210 */ /* 0x000fe20007ffe0ff */
[----:B------:R-:W-:Y:S01]  /*27a0*/  IMAD R238, R56, 0xc40, R91 ;  /* 0x00000c4038ee7824 */ /* 0x000fe200078e025b */
[----:B------:R-:W-:Y:S01]  /*27b0*/  SHF.R.U32.HI R12, RZ, 0x1f, R99 ;  /* 0x0000001fff0c7819 */ /* 0x000fe20000011663 */
[--C-:B------:R-:W-:Y:S01]  /*27c0*/  IMAD R144, R144, 0x240, R96.reuse ;  /* 0x0000024090907824 */ /* 0x100fe200078e0260 */
[----:B------:R-:W-:Y:S01]  /*27d0*/  SHF.R.U32.HI R92, RZ, 0x1f, R107 ;  /* 0x0000001fff5c7819 */ /* 0x000fe2000001166b */
[----:B------:R-:W-:Y:S01]  /*27e0*/  IMAD R244, R42, 0xc40, R87 ;  /* 0x00000c402af47824 */ /* 0x000fe200078e0257 */
[----:B------:R-:W-:Y:S01]  /*27f0*/  IADD3 R17, R110, -0x2b, R85 ;  /* 0xffffffd56e117810 */ /* 0x000fe20007ffe055 */
[----:B------:R-:W-:Y:S01]  /*2800*/  IMAD R110, R143, -0x1e, R15 ;  /* 0xffffffe28f6e7824 */ /* 0x000fe200078e020f */
[----:B------:R-:W-:Y:S01]  /*2810*/  IADD3 R40, R76, -0x1, R85 ;  /* 0xffffffff4c287810 */ /* 0x000fe20007ffe055 */
[----:B------:R-:W-:Y:S01]  /*2820*/  IMAD R76, R50, 0xc40, R75 ;  /* 0x00000c40324c7824 */ /* 0x000fe200078e024b */
[----:B------:R-:W-:Y:S01]  /*2830*/  IADD3 R93, R89, R82, RZ ;  /* 0x00000052595d7210 */ /* 0x000fe20007ffe0ff */
[--C-:B------:R-:W-:Y:S01]  /*2840*/  IMAD R145, R145, 0x240, R96.reuse ;  /* 0x0000024091917824 */ /* 0x100fe200078e0260 */
[----:B------:R-:W-:Y:S01]  /*2850*/  LEA.HI.SX32 R99, R99, R12, 0x1b ;  /* 0x0000000c63637211 */ /* 0x000fe200078fdaff */
[--C-:B------:R-:W-:Y:S01]  /*2860*/  IMAD R146, R146, 0x240, R96.reuse ;  /* 0x0000024092927824 */ /* 0x100fe200078e0260 */
[----:B------:R-:W-:Y:S01]  /*2870*/  IADD3 R91, R85, R45, RZ ;  /* 0x0000002d555b7210 */ /* 0x000fe20007ffe0ff */
[----:B------:R-:W-:Y:S01]  /*2880*/  IMAD R236, R58, 0xc40, R93 ;  /* 0x00000c403aec7824 */ /* 0x000fe200078e025d */
[----:B------:R-:W-:Y:S01]  /*2890*/  IADD3 R75, R89, R84, RZ ;  /* 0x00000054594b7210 */ /* 0x000fe20007ffe0ff */
[--C-:B------:R-:W-:Y:S01]  /*28a0*/  IMAD R147, R147, 0x240, R96.reuse ;  /* 0x0000024093937824 */ /* 0x100fe200078e0260 */
[----:B------:R-:W-:Y:S01]  /*28b0*/  IADD3 R86, R86, -0x39, RZ ;  /* 0xffffffc756567810 */ /* 0x000fe20007ffe0ff */
[----:B------:R-:W-:Y:S01]  /*28c0*/  IMAD R148, R148, 0x240, R96 ;  /* 0x0000024094947824 */ /* 0x000fe200078e0260 */
[----:B------:R-:W-:Y:S01]  /*28d0*/  LEA.HI.SX32 R107, R107, R92, 0x1b ;  /* 0x0000005c6b6b7211 */ /* 0x000fe200078fdaff */
[----:B------:R-:W-:Y:S01]  /*28e0*/  IMAD R92, R149, -0x1e, R9 ;  /* 0xffffffe2955c7824 */ /* 0x000fe200078e0209 */
[----:B------:R-:W-:Y:S01]  /*28f0*/  IADD3 R87, R89, R78, RZ ;  /* 0x0000004e59577210 */ /* 0x000fe20007ffe0ff */
[----:B------:R-:W-:Y:S01]  /*2900*/  IMAD R57, R95, -0x3c, R57 ;  /* 0xffffffc45f397824 */ /* 0x000fe200078e0239 */
[----:B------:R-:W-:Y:S01]  /*2910*/  IADD3 R45, R44, -0x1, R85 ;  /* 0xffffffff2c2d7810 */ /* 0x000fe20007ffe055 */
[----:B------:R-:W-:Y:S01]  /*2920*/  IMAD R53, R99, -0x3c, R53 ;  /* 0xffffffc463357824 */ /* 0x000fe200078e0235 */
[----:B------:R-:W-:Y:S01]  /*2930*/  LOP3.LUT R44, R73, 0xfffffffe, RZ, 0xc0, !PT ;  /* 0xfffffffe492c7812 */ /* 0x000fe200078ec0ff */
[----:B------:R-:W-:Y:S01]  /*2940*/  IMAD R234, R62, 0xc40, R75 ;  /* 0x00000c403eea7824 */ /* 0x000fe200078e024b */
[----:B------:R-:W-:Y:S01]  /*2950*/  IADD3 R77, R89, R110, RZ ;  /* 0x0000006e594d7210 */ /* 0x000fe20007ffe0ff */
[----:B------:R-:W-:Y:S01]  /*2960*/  IMAD R86, R71, 0x38, R86 ;  /* 0x0000003847567824 */ /* 0x000fe200078e0256 */
[----:B------:R-:W-:Y:S01]  /*2970*/  SHF.R.U32.HI R12, RZ, 0x1f, R103 ;  /* 0x0000001fff0c7819 */ /* 0x000fe20000011667 */
[----:B------:R-:W-:Y:S01]  /*2980*/  IMAD R41, R105, -0x3c, R41 ;  /* 0xffffffc469297824 */ /* 0x000fe200078e0229 */
[----:B------:R-:W-:Y:S01]  /*2990*/  ISETP.GT.U32.AND P2, PT, R40, 0x37, PT ;  /* 0x000000372800780c */ /* 0x000fe20003f44070 */
[----:B------:R-:W-:Y:S01]  /*29a0*/  HFMA2.MMA R62, -RZ, RZ, 0, 0 ;  /* 0x00000000ff3e7435 */ /* 0x000fe200000001ff */
[----:B------:R-:W-:Y:S01]  /*29b0*/  ISETP.GT.U32.AND P5, PT, R88, 0x37, PT ;  /* 0x000000375800780c */ /* 0x000fe20003fa4070 */
[----:B------:R-:W-:Y:S01]  /*29c0*/  IMAD R88, R54, 0xc40, R87 ;  /* 0x00000c4036587824 */ /* 0x000fe200078e0257 */
[----:B------:R-:W-:Y:S01]  /*29d0*/  IADD3 R93, R83, -0x1, R85 ;  /* 0xffffffff535d7810 */ /* 0x000fe20007ffe055 */
[----:B------:R-:W-:Y:S01]  /*29e0*/  HFMA2.MMA R58, -RZ, RZ, 0, 0 ;  /* 0x00000000ff3a7435 */ /* 0x000fe200000001ff */
[----:B------:R-:W-:Y:S01]  /*29f0*/  MOV R40, RZ ;  /* 0x000000ff00287202 */ /* 0x000fe20000000f00 */
[----:B------:R-:W-:Y:S01]  /*2a00*/  IMAD R47, R107, -0x3c, R47 ;  /* 0xffffffc46b2f7824 */ /* 0x000fe200078e022f */
[----:B------:R-:W-:Y:S01]  /*2a10*/  IADD3 R78, R78, -0x1, R85 ;  /* 0xffffffff4e4e7810 */ /* 0x000fe20007ffe055 */
[----:B------:R-:W-:Y:S01]  /*2a20*/  IMAD.HI R52, R53, -0x77777777, R52 ;  /* 0x8888888935347827 */ /* 0x000fe200078e0234 */
[--C-:B------:R-:W-:Y:S01]  /*2a30*/  IADD3 R79, R79, -0x1, R85.reuse ;  /* 0xffffffff4f4f7810 */ /* 0x100fe20007ffe055 */
[----:B------:R-:W-:Y:S01]  /*2a40*/  HFMA2.MMA R48, -RZ, RZ, 0, 0 ;  /* 0x00000000ff307435 */ /* 0x000fe200000001ff */
[----:B------:R-:W-:Y:S01]  /*2a50*/  IADD3 R82, R82, -0x1, R85 ;  /* 0xffffffff52527810 */ /* 0x000fe20007ffe055 */
[----:B------:R-:W-:Y:S01]  /*2a60*/  IMAD.HI R40, R41, -0x77777777, R40 ;  /* 0x8888888929287827 */ /* 0x000fe200078e0228 */
[----:B------:R-:W-:Y:S01]  /*2a70*/  IADD3 R83, R89, R83, RZ ;  /* 0x0000005359537210 */ /* 0x000fe20007ffe0ff */
[----:B------:R-:W-:Y:S01]  /*2a80*/  HFMA2.MMA R42, -RZ, RZ, 0, 0 ;  /* 0x00000000ff2a7435 */ /* 0x000fe200000001ff */
[----:B------:R-:W-:Y:S01]  /*2a90*/  IADD3 R95, R84, -0x1, R85 ;  /* 0xffffffff545f7810 */ /* 0x000fe20007ffe055 */
[----:B------:R-:W-:Y:S01]  /*2aa0*/  IMAD R67, R111, -0x3c, R67 ;  /* 0xffffffc46f437824 */ /* 0x000fe200078e0243 */
[----:B------:R-:W-:Y:S01]  /*2ab0*/  IADD3 R96, R110, -0x1, R85 ;  /* 0xffffffff6e607810 */ /* 0x000fe20007ffe055 */
[----:B------:R-:W-:Y:S01]  /*2ac0*/  IMAD R84, R60, 0xc40, R83 ;  /* 0x00000c403c547824 */ /* 0x000fe200078e0253 */
[----:B------:R-:W-:Y:S01]  /*2ad0*/  IADD3 R71, R44, -0x1, R71 ;  /* 0xffffffff2c477810 */ /* 0x000fe20007ffe047 */
[----:B------:R-:W-:Y:S01]  /*2ae0*/  IMAD.HI R62, R63, -0x77777777, R62 ;  /* 0x888888893f3e7827 */ /* 0x000fe200078e023e */
[----:B------:R-:W-:Y:S01]  /*2af0*/  IADD3 R85, R92, -0x1, R85 ;  /* 0xffffffff5c557810 */ /* 0x000fe20007ffe055 */
[----:B------:R-:W-:Y:S01]  /*2b00*/  HFMA2.MMA R54, -RZ, RZ, 0, 0 ;  /* 0x00000000ff367435 */ /* 0x000fe200000001ff */
[----:B------:R-:W-:Y:S01]  /*2b10*/  IADD3 R87, R89, R92, RZ ;  /* 0x0000005c59577210 */ /* 0x000fe20007ffe0ff */
[----:B------:R-:W-:Y:S01]  /*2b20*/  IMAD R92, R64, 0xc40, R77 ;  /* 0x00000c40405c7824 */ /* 0x000fe200078e024d */
[----:B------:R-:W-:Y:S01]  /*2b30*/  LEA.HI.SX32 R103, R103, R12, 0x1b ;  /* 0x0000000c67677211 */ /* 0x000fe200078fdaff */
[----:B------:R-:W-:Y:S01]  /*2b40*/  IMAD.HI R58, R59, -0x77777777, R58 ;  /* 0x888888893b3a7827 */ /* 0x000fe200078e023a */
[----:B------:R-:W-:Y:S01]  /*2b50*/  MOV R46, RZ ;  /* 0x000000ff002e7202 */ /* 0x000fe20000000f00 */
[----:B------:R-:W-:Y:S01]  /*2b60*/  HFMA2.MMA R124, -RZ, RZ, 0, 0 ;  /* 0x00000000ff7c7435 */ /* 0x000fe200000001ff */
[----:B------:R-:W-:Y:S01]  /*2b70*/  SHF.R.U32.HI R12, RZ, 0x1f, R113 ;  /* 0x0000001fff0c7819 */ /* 0x000fe20000011671 */
[----:B------:R-:W-:Y:S01]  /*2b80*/  IMAD R94, R66, 0xc40, R87 ;  /* 0x00000c40425e7824 */ /* 0x000fe200078e0257 */
[----:B------:R-:W-:Y:S01]  /*2b90*/  MOV R64, RZ ;  /* 0x000000ff00407202 */ /* 0x000fe20000000f00 */
[----:B------:R-:W-:Y:S01]  /*2ba0*/  IMAD.HI R46, R47, -0x77777777, R46 ;  /* 0x888888892f2e7827 */ /* 0x000fe200078e022e */
[----:B------:R-:W-:Y:S01]  /*2bb0*/  ISETP.GT.U32.OR P0, PT, R71, 0x37, P0 ;  /* 0x000000374700780c */ /* 0x000fe20000704470 */
[----:B------:R-:W-:Y:S01]  /*2bc0*/  HFMA2.MMA R112, -RZ, RZ, 0, 0 ;  /* 0x00000000ff707435 */ /* 0x000fe200000001ff */
[----:B------:R-:W-:Y:S01]  /*2bd0*/  MOV R60, RZ ;  /* 0x000000ff003c7202 */ /* 0x000fe20000000f00 */
[----:B------:R-:W-:Y:S01]  /*2be0*/  IMAD.HI R64, R65, -0x77777777, R64 ;  /* 0x8888888941407827 */ /* 0x000fe200078e0240 */
[----:B------:R-:W-:Y:S01]  /*2bf0*/  LEA.HI.SX32 R113, R113, R12, 0x1b ;  /* 0x0000000c71717211 */ /* 0x000fe200078fdaff */
[----:B------:R-:W-:Y:S01]  /*2c00*/  CS2R R154, SRZ ;  /* 0x00000000009a7805 */ /* 0x000fe2000001ff00 */
[----:B------:R-:W-:Y:S01]  /*2c10*/  MOV R66, RZ ;  /* 0x000000ff00427202 */ /* 0x000fe20000000f00 */
[----:B------:R-:W-:Y:S01]  /*2c20*/  IMAD R49, R103, -0x3c, R49 ;  /* 0xffffffc467317824 */ /* 0x000fe200078e0231 */
[----:B------:R-:W-:Y:S01]  /*2c30*/  IADD3 R1, R1, -0x10, RZ ;  /* 0xfffffff001017810 */ /* 0x000fe20007ffe0ff */
[----:B------:R-:W-:Y:S01]  /*2c40*/  IMAD.HI R60, R61, -0x77777777, R60 ;  /* 0x888888893d3c7827 */ /* 0x000fe200078e023c */
[----:B------:R-:W-:-:S02]  /*2c50*/  P2R R47, PR, RZ, 0x1 ;  /* 0x00000001ff2f7803 */ /* 0x000fc40000000000 */
[----:B------:R-:W-:Y:S01]  /*2c60*/  SHF.R.U32.HI R53, RZ, 0x1f, R52 ;  /* 0x0000001fff357819 */ /* 0x000fe20000011634 */
[----:B------:R-:W-:Y:S01]  /*2c70*/  IMAD R43, R113, -0x3c, R43 ;  /* 0xffffffc4712b7824 */ /* 0x000fe200078e022b */
[----:B------:R-:W-:Y:S01]  /*2c80*/  SHF.R.U32.HI R65, RZ, 0x1f, R40 ;  /* 0x0000001fff417819 */ /* 0x000fe20000011628 */
[----:B------:R-:W-:Y:S01]  /*2c90*/  IMAD.HI R66, R67, -0x77777777, R66 ;  /* 0x8888888943427827 */ /* 0x000fe200078e0242 */
[----:B------:R-:W-:Y:S01]  /*2ca0*/  MOV R50, RZ ;  /* 0x000000ff00327202 */ /* 0x000fe20000000f00 */
[----:B------:R0:W-:Y:S01]  /*2cb0*/  STL [R1+0xc], R47 ;  /* 0x00000c2f01007387 */ /* 0x0001e20000100800 */
[----:B------:R-:W-:Y:S01]  /*2cc0*/  IADD3 R89, R72, R89, RZ ;  /* 0x0000005948597210 */ /* 0x000fe20007ffe0ff */
[----:B------:R-:W-:Y:S01]  /*2cd0*/  IMAD.HI R48, R49, -0x77777777, R48 ;  /* 0x8888888931307827 */ /* 0x000fe200078e0230 */
[----:B------:R-:W-:Y:S02]  /*2ce0*/  MOV R56, RZ ;  /* 0x000000ff00387202 */ /* 0x000fe40000000f00 */
[----:B------:R-:W-:Y:S01]  /*2cf0*/  LEA.HI.SX32 R59, R52, R53, 0x1d ;  /* 0x00000035343b7211 */ /* 0x000fe200078feaff */
[----:B------:R-:W-:Y:S01]  /*2d00*/  IMAD.HI R50, R51, -0x77777777, R50 ;  /* 0x8888888933327827 */ /* 0x000fe200078e0232 */
[----:B------:R-:W-:-:S02]  /*2d10*/  LEA.HI.SX32 R65, R40, R65, 0x1d ;  /* 0x0000004128417211 */ /* 0x000fc400078feaff */
[----:B------:R-:W-:Y:S01]  /*2d20*/  IADD3 R40, R44, -0x1, RZ ;  /* 0xffffffff2c287810 */ /* 0x000fe20007ffe0ff */
[----:B------:R-:W-:Y:S01]  /*2d30*/  IMAD R74, R68, 0xc40, R89 ;  /* 0x00000c40444a7824 */ /* 0x000fe200078e0259 */
[----:B0-----:R-:W-:Y:S01]  /*2d40*/  SHF.R.U32.HI R47, RZ, 0x1f, R64 ;  /* 0x0000001fff2f7819 */ /* 0x001fe20000011640 */
[----:B------:R-:W-:Y:S01]  /*2d50*/  IMAD.HI R42, R43, -0x77777777, R42 ;  /* 0x888888892b2a7827 */ /* 0x000fe200078e022a */
[----:B------:R-:W-:Y:S01]  /*2d60*/  SHF.R.U32.HI R49, RZ, 0x1f, R62 ;  /* 0x0000001fff317819 */ /* 0x000fe2000001163e */
[----:B------:R-:W-:Y:S01]  /*2d70*/  HFMA2.MMA R68, -RZ, RZ, 0, 0 ;  /* 0x00000000ff447435 */ /* 0x000fe200000001ff */
[----:B------:R-:W-:Y:S01]  /*2d80*/  SHF.R.U32.HI R51, RZ, 0x1f, R60 ;  /* 0x0000001fff337819 */ /* 0x000fe2000001163c */
[----:B------:R-:W-:Y:S01]  /*2d90*/  IMAD R55, R97, -0x3c, R55 ;  /* 0xffffffc461377824 */ /* 0x000fe200078e0237 */
[----:B------:R-:W-:Y:S01]  /*2da0*/  SHF.R.U32.HI R43, RZ, 0x1f, R66 ;  /* 0x0000001fff2b7819 */ /* 0x000fe20000011642 */
[----:B------:R-:W-:Y:S01]  /*2db0*/  IMAD.HI R56, R57, -0x77777777, R56 ;  /* 0x8888888939387827 */ /* 0x000fe200078e0238 */
[----:B------:R-:W-:-:S02]  /*2dc0*/  SHF.R.U32.HI R53, RZ, 0x1f, R58 ;  /* 0x0000001fff357819 */ /* 0x000fc4000001163a */
[----:B------:R-:W-:Y:S01]  /*2dd0*/  LEA.HI.SX32 R47, R64, R47, 0x1d ;  /* 0x0000002f402f7211 */ /* 0x000fe200078feaff */
[----:B------:R-:W-:Y:S01]  /*2de0*/  IMAD R237, R59, 0x38, R90 ;  /* 0x000000383bed7824 */ /* 0x000fe200078e025a */
[----:B------:R-:W-:Y:S01]  /*2df0*/  IADD3 R59, R40, R59, RZ ;  /* 0x0000003b283b7210 */ /* 0x000fe20007ffe0ff */
[----:B------:R-:W-:Y:S01]  /*2e00*/  IMAD.HI R54, R55, -0x77777777, R54 ;  /* 0x8888888937367827 */ /* 0x000fe200078e0236 */
[----:B------:R-:W-:Y:S02]  /*2e10*/  LEA.HI.SX32 R49, R62, R49, 0x1d ;  /* 0x000000313e317211 */ /* 0x000fe400078feaff */
[----:B------:R-:W-:Y:S01]  /*2e20*/  LEA.HI.SX32 R51, R60, R51, 0x1d ;  /* 0x000000333c337211 */ /* 0x000fe200078feaff */
[----:B------:R-:W-:Y:S01]  /*2e30*/  IMAD R108, R108, 0xc40, R17 ;  /* 0x00000c406c6c7824 */ /* 0x000fe200078e0211 */
[----:B------:R-:W-:Y:S01]  /*2e40*/  LEA.HI.SX32 R43, R66, R43, 0x1d ;  /* 0x0000002b422b7211 */ /* 0x000fe200078feaff */
[----:B------:R-:W-:Y:S01]  /*2e50*/  IMAD R243, R47, 0x38, R80 ;  /* 0x000000382ff37824 */ /* 0x000fe200078e0250 */
[----:B------:R-:W-:Y:S01]  /*2e60*/  LEA.HI.SX32 R53, R58, R53, 0x1d ;  /* 0x000000353a357211 */ /* 0x000fe200078feaff */
[----:B------:R-:W-:Y:S01]  /*2e70*/  IMAD R242, R49, 0x38, R242 ;  /* 0x0000003831f27824 */ /* 0x000fe200078e02f2 */
[----:B------:R-:W-:Y:S01]  /*2e80*/  SHF.R.U32.HI R55, RZ, 0x1f, R56 ;  /* 0x0000001fff377819 */ /* 0x000fe20000011638 */
[----:B------:R-:W-:Y:S01]  /*2e90*/  IMAD R241, R51, 0x38, R76 ;  /* 0x0000003833f17824 */ /* 0x000fe200078e024c */
[----:B------:R-:W-:Y:S01]  /*2ea0*/  ISETP.GT.U32.OR P6, PT, R59, 0x37, P5 ;  /* 0x000000373b00780c */ /* 0x000fe20002fc4470 */
[----:B------:R-:W-:Y:S01]  /*2eb0*/  IMAD R244, R43, 0x38, R244 ;  /* 0x000000382bf47824 */ /* 0x000fe200078e02f4 */
[----:B------:R-:W-:Y:S01]  /*2ec0*/  IADD3 R47, R47, R40, RZ ;  /* 0x000000282f2f7210 */ /* 0x000fe20007ffe0ff */
[----:B------:R-:W-:Y:S01]  /*2ed0*/  IMAD R149, R43, 0x38, R108 ;  /* 0x000000382b957824 */ /* 0x000fe200078e026c */
[----:B------:R-:W-:Y:S01]  /*2ee0*/  IADD3 R49, R40, R49, RZ ;  /* 0x0000003128317210 */ /* 0x000fe20007ffe0ff */
[----:B------:R-:W-:Y:S01]  /*2ef0*/  IMAD R240, R53, 0x38, R240 ;  /* 0x0000003835f07824 */ /* 0x000fe200078e02f0 */
[----:B------:R-:W-:Y:S01]  /*2f00*/  LEA.HI.SX32 R55, R56, R55, 0x1d ;  /* 0x0000003738377211 */ /* 0x000fe200078feaff */
[----:B------:R-:W-:Y:S01]  /*2f10*/  IMAD.HI R68, R69, -0x77777777, R68 ;  /* 0x8888888945447827 */ /* 0x000fe200078e0244 */
[----:B------:R-:W-:Y:S01]  /*2f20*/  IADD3 R51, R40, R51, RZ ;  /* 0x0000003328337210 */ /* 0x000fe20007ffe0ff */
[----:B------:R-:W-:Y:S01]  /*2f30*/  HFMA2.MMA R59, -RZ, RZ, 0, 0 ;  /* 0x00000000ff3b7435 */ /* 0x000fe200000001ff */
[----:B------:R-:W-:Y:S01]  /*2f40*/  P2R R248, PR, RZ, 0x40 ;  /* 0x00000040fff87803 */ /* 0x000fe20000000000 */
[----:B------:R-:W-:Y:S01]  /*2f50*/  IMAD R239, R55, 0x38, R88 ;  /* 0x0000003837ef7824 */ /* 0x000fe200078e0258 */
[----:B------:R-:W-:Y:S01]  /*2f60*/  SHF.R.U32.HI R57, RZ, 0x1f, R54 ;  /* 0x0000001fff397819 */ /* 0x000fe20000011636 */
[----:B------:R-:W-:Y:S01]  /*2f70*/  IMAD R72, R81, 0x1c, R72 ;  /* 0x0000001c51487824 */ /* 0x000fe200078e0248 */
[----:B------:R-:W-:Y:S01]  /*2f80*/  IADD3 R43, R44, R43, RZ ;  /* 0x0000002b2c2b7210 */ /* 0x000fe20007ffe0ff */
[----:B------:R-:W-:Y:S01]  /*2f90*/  IMAD R234, R65, 0x38, R234 ;  /* 0x0000003841ea7824 */ /* 0x000fe200078e02ea */
[----:B------:R-:W-:Y:S01]  /*2fa0*/  IADD3 R53, R40, R53, RZ ;  /* 0x0000003528357210 */ /* 0x000fe20007ffe0ff */
[----:B------:R-:W-:Y:S01]  /*2fb0*/  IMAD R246, R81, 0x1c, R86 ;  /* 0x0000001c51f67824 */ /* 0x000fe200078e0256 */
[----:B------:R-:W-:Y:S01]  /*2fc0*/  ISETP.GT.AND P6, PT, R91, 0x38, PT ;  /* 0x000000385b00780c */ /* 0x000fe20003fc4270 */
[----:B------:R-:W-:Y:S01]  /*2fd0*/  HFMA2.MMA R88, -RZ, RZ, 0, 0 ;  /* 0x00000000ff587435 */ /* 0x000fe200000001ff */
[----:B------:R-:W-:Y:S01]  /*2fe0*/  SHF.R.U32.HI R171, RZ, 0x1f, R70 ;  /* 0x0000001fffab7819 */ /* 0x000fe20000011646 */
[----:B------:R-:W-:Y:S01]  /*2ff0*/  HFMA2.MMA R81, -RZ, RZ, 0, 0 ;  /* 0x00000000ff517435 */ /* 0x000fe200000001ff */
[----:B------:R-:W-:Y:S01]  /*3000*/  SHF.R.U32.HI R61, RZ, 0x1f, R50 ;  /* 0x0000001fff3d7819 */ /* 0x000fe20000011632 */
[--C-:B------:R-:W-:Y:S01]  /*3010*/  IMAD R9, R125, 0x240, R15.reuse ;  /* 0x000002407d097824 */ /* 0x100fe200078e020f */
[----:B------:R-:W-:Y:S01]  /*3020*/  SHF.R.U32.HI R63, RZ, 0x1f, R48 ;  /* 0x0000001fff3f7819 */ /* 0x000fe20000011630 */
[--C-:B------:R-:W-:Y:S01]  /*3030*/  IMAD R10, R123, 0x240, R15.reuse ;  /* 0x000002407b0a7824 */ /* 0x100fe200078e020f */
[----:B------:R-:W-:Y:S01]  /*3040*/  SHF.R.U32.HI R67, RZ, 0x1f, R42 ;  /* 0x0000001fff437819 */ /* 0x000fe2000001162a */
[--C-:B------:R-:W-:Y:S01]  /*3050*/  IMAD R11, R121, 0x240, R15.reuse ;  /* 0x00000240790b7824 */ /* 0x100fe200078e020f */
[----:B------:R-:W-:Y:S01]  /*3060*/  ISETP.GT.U32.OR P5, PT, R47, 0x37, P4 ;  /* 0x000000372f00780c */ /* 0x000fe200027a4470 */
[----:B------:R-:W-:Y:S01]  /*3070*/  IMAD R12, R133, 0x240, R15 ;  /* 0x00000240850c7824 */ /* 0x000fe200078e020f */
[----:B------:R-:W-:Y:S01]  /*3080*/  ISETP.GT.U32.OR P4, PT, R49, 0x37, P3 ;  /* 0x000000373100780c */ /* 0x000fe20001f84470 */
[--C-:B------:R-:W-:Y:S01]  /*3090*/  IMAD R15, R106, 0x240, R151.reuse ;  /* 0x000002406a0f7824 */ /* 0x100fe200078e0297 */
[----:B------:R-:W-:Y:S01]  /*30a0*/  ISETP.GT.U32.OR P3, PT, R51, 0x37, P2 ;  /* 0x000000373300780c */ /* 0x000fe20001764470 */
[----:B------:R-:W-:Y:S01]  /*30b0*/  IMAD R17, R104, 0x240, R151 ;  /* 0x0000024068117824 */ /* 0x000fe200078e0297 */
[----:B------:R-:W-:Y:S01]  /*30c0*/  LEA.HI.SX32 R57, R54, R57, 0x1d ;  /* 0x0000003936397211 */ /* 0x000fe200078feaff */
[--C-:B------:R-:W-:Y:S01]  /*30d0*/  IMAD R19, R102, 0x240, R141.reuse ;  /* 0x0000024066137824 */ /* 0x100fe200078e028d */
[----:B------:R-:W-:Y:S01]  /*30e0*/  SHF.R.U32.HI R69, RZ, 0x1f, R46 ;  /* 0x0000001fff457819 */ /* 0x000fe2000001162e */
[--C-:B------:R-:W-:Y:S01]  /*30f0*/  IMAD R21, R100, 0x240, R141.reuse ;  /* 0x0000024064157824 */ /* 0x100fe200078e028d */
[----:B------:R-:W-:Y:S01]  /*3100*/  ISETP.GT.U32.OR P2, PT, R53, 0x37, P1 ;  /* 0x000000373500780c */ /* 0x000fe20000f44470 */
[----:B------:R-:W-:Y:S01]  /*3110*/  IMAD R238, R57, 0x38, R238 ;  /* 0x0000003839ee7824 */ /* 0x000fe200078e02ee */
[----:B------:R-:W-:Y:S01]  /*3120*/  ISETP.GT.OR P6, PT, R43, 0x38, P6 ;  /* 0x000000382b00780c */ /* 0x000fe200037c4670 */
[----:B------:R-:W-:Y:S01]  /*3130*/  HFMA2.MMA R53, -RZ, RZ, 0, 0 ;  /* 0x00000000ff357435 */ /* 0x000fe200000001ff */
[----:B------:R-:W-:Y:S01]  /*3140*/  LEA.HI.SX32 R70, R70, R171, 0x1a ;  /* 0x000000ab46467211 */ /* 0x000fe200078fd2ff */
[----:B------:R-:W-:Y:S01]  /*3150*/  IMAD R23, R98, 0x240, R141 ;  /* 0x0000024062177824 */ /* 0x000fe200078e028d */
[----:B------:R-:W-:Y:S01]  /*3160*/  SHF.R.U32.HI R41, RZ, 0x1f, R68 ;  /* 0x0000001fff297819 */ /* 0x000fe20000011644 */
[----:B------:R-:W-:Y:S01]  /*3170*/  CS2R R90, SRZ ;  /* 0x00000000005a7805 */ /* 0x000fe2000001ff00 */
[----:B------:R-:W-:Y:S01]  /*3180*/  LEA.HI.SX32 R61, R50, R61, 0x1d ;  /* 0x0000003d323d7211 */ /* 0x000fe200078feaff */
[----:B------:R-:W-:Y:S01]  /*3190*/  IMAD R70, R70, 0xc40, R89 ;  /* 0x00000c4046467824 */ /* 0x000fe200078e0259 */
[----:B------:R-:W-:Y:S01]  /*31a0*/  LEA.HI.SX32 R63, R48, R63, 0x1d ;  /* 0x0000003f303f7211 */ /* 0x000fe200078feaff */
[----:B------:R-:W-:Y:S01]  /*31b0*/  CS2R R76, SRZ ;  /* 0x00000000004c7805 */ /* 0x000fe2000001ff00 */
[----:B------:R-:W-:Y:S01]  /*31c0*/  LEA.HI.SX32 R67, R42, R67, 0x1d ;  /* 0x000000432a437211 */ /* 0x000fe200078feaff */
[----:B------:R-:W-:Y:S01]  /*31d0*/  IMAD R236, R61, 0x38, R236 ;  /* 0x000000383dec7824 */ /* 0x000fe200078e02ec */
[----:B------:R-:W-:Y:S01]  /*31e0*/  IADD3 R55, R40, R55, RZ ;  /* 0x0000003728377210 */ /* 0x000fe20007ffe0ff */
[----:B------:R-:W-:Y:S01]  /*31f0*/  IMAD R235, R63, 0x38, R84 ;  /* 0x000000383feb7824 */ /* 0x000fe200078e0254 */
[----:B------:R-:W-:Y:S01]  /*3200*/  ISETP.GT.U32.AND P1, PT, R78, 0x37, PT ;  /* 0x000000374e00780c */ /* 0x000fe20003f24070 */
[----:B------:R-:W-:Y:S01]  /*3210*/  IMAD R233, R67, 0x38, R92 ;  /* 0x0000003843e97824 */ /* 0x000fe200078e025c */
[----:B------:R-:W-:Y:S01]  /*3220*/  LEA.HI.SX32 R69, R46, R69, 0x1d ;  /* 0x000000452e457211 */ /* 0x000fe200078feaff */
[----:B------:R-:W-:Y:S01]  /*3230*/  CS2R R48, SRZ ;  /* 0x0000000000307805 */ /* 0x000fe2000001ff00 */
[----:B------:R-:W-:-:S02]  /*3240*/  P2R R252, PR, RZ, 0x8 ;  /* 0x00000008fffc7803 */ /* 0x000fc40000000000 */
[----:B------:R-:W-:Y:S01]  /*3250*/  P2R R247, PR, RZ, 0x40 ;  /* 0x00000040fff77803 */ /* 0x000fe20000000000 */
[----:B------:R-:W-:Y:S01]  /*3260*/  IMAD R213, R69, 0x38, R94 ;  /* 0x0000003845d57824 */ /* 0x000fe200078e025e */
[----:B------:R-:W-:Y:S02]  /*3270*/  LEA.HI.SX32 R41, R68, R41, 0x1d ;  /* 0x0000002944297211 */ /* 0x000fe400078feaff */
[----:B------:R-:W-:Y:S02]  /*3280*/  ISETP.GT.U32.OR P3, PT, R55, 0x37, P1 ;  /* 0x000000373700780c */ /* 0x000fe40000f64470 */
[----:B------:R-:W-:Y:S01]  /*3290*/  IADD3 R43, R43, -0x1, RZ ;  /* 0xffffffff2b2b7810 */ /* 0x000fe20007ffe0ff */
[----:B------:R-:W-:Y:S01]  /*32a0*/  IMAD R245, R41, 0x38, R74 ;  /* 0x0000003829f57824 */ /* 0x000fe200078e024a */
[----:B------:R-:W-:Y:S01]  /*32b0*/  ISETP.GT.U32.AND P6, PT, R45, 0x37, PT ;  /* 0x000000372d00780c */ /* 0x000fe20003fc4070 */
[----:B------:R-:W-:Y:S01]  /*32c0*/  IMAD R212, R41, 0x38, R70 ;  /* 0x0000003829d47824 */ /* 0x000fe200078e0246 */
[----:B------:R-:W-:-:S02]  /*32d0*/  IADD3 R57, R40, R57, RZ ;  /* 0x0000003928397210 */ /* 0x000fc40007ffe0ff */
[----:B------:R-:W-:Y:S02]  /*32e0*/  ISETP.GT.U32.AND P1, PT, R79, 0x37, PT ;  /* 0x000000374f00780c */ /* 0x000fe40003f24070 */
[C---:B------:R-:W-:Y:S01]  /*32f0*/  IADD3 R61, R40.reuse, R61, RZ ;  /* 0x0000003d283d7210 */ /* 0x040fe20007ffe0ff */
[----:B------:R-:W-:Y:S01]  /*3300*/  CS2R R78, SRZ ;  /* 0x00000000004e7805 */ /* 0x000fe2000001ff00 */
[C---:B------:R-:W-:Y:S02]  /*3310*/  IADD3 R63, R40.reuse, R63, RZ ;  /* 0x0000003f283f7210 */ /* 0x040fe40007ffe0ff */
[C---:B------:R-:W-:Y:S02]  /*3320*/  IADD3 R65, R40.reuse, R65, RZ ;  /* 0x0000004128417210 */ /* 0x040fe40007ffe0ff */
[----:B------:R-:W-:Y:S02]  /*3330*/  IADD3 R67, R40, R67, RZ ;  /* 0x0000004328437210 */ /* 0x000fe40007ffe0ff */
[----:B------:R-:W-:-:S02]  /*3340*/  P2R R42, PR, RZ, 0x20 ;  /* 0x00000020ff2a7803 */ /* 0x000fc40000000000 */
[----:B------:R-:W-:Y:S02]  /*3350*/  IADD3 R40, R40, R69, RZ ;  /* 0x0000004528287210 */ /* 0x000fe40007ffe0ff */
[----:B------:R-:W-:Y:S01]  /*3360*/  ISETP.GT.U32.AND P5, PT, R85, 0x37, PT ;  /* 0x000000375500780c */ /* 0x000fe20003fa4070 */
[----:B------:R-:W-:Y:S01]  /*3370*/  STL [R1+0x4], R42 ;  /* 0x0000042a01007387 */ /* 0x000fe20000100800 */
[----:B------:R-:W-:Y:S02]  /*3380*/  P2R R251, PR, RZ, 0x4 ;  /* 0x00000004fffb7803 */ /* 0x000fe40000000000 */
[----:B------:R-:W-:Y:S02]  /*3390*/  ISETP.GT.U32.OR P6, PT, R43, 0x37, P6 ;  /* 0x000000372b00780c */ /* 0x000fe400037c4470 */
[----:B------:R-:W-:Y:S02]  /*33a0*/  SHF.R.U32.HI R201, RZ, 0x1f, R130 ;  /* 0x0000001fffc97819 */ /* 0x000fe40000011682 */
[----:B------:R-:W-:-:S02]  /*33b0*/  IADD3 R44, R41, -0x1, R44 ;  /* 0xffffffff292c7810 */ /* 0x000fc40007ffe02c */
[----:B------:R-:W-:Y:S02]  /*33c0*/  ISETP.GT.U32.OR P2, PT, R57, 0x37, P1 ;  /* 0x000000373900780c */ /* 0x000fe40000f44470 */
[----:B------:R-:W-:Y:S01]  /*33d0*/  IADD3 R72, R72, -0x1, RZ ;  /* 0xffffffff48487810 */ /* 0x000fe20007ffe0ff */
[----:B------:R-:W-:Y:S01]  /*33e0*/  CS2R R56, SRZ ;  /* 0x0000000000387805 */ /* 0x000fe2000001ff00 */
[----:B------:R-:W-:Y:S02]  /*33f0*/  P2R R41, PR, RZ, 0x10 ;  /* 0x00000010ff297803 */ /* 0x000fe40000000000 */
[----:B------:R-:W-:Y:S02]  /*3400*/  ISETP.GT.U32.OR P5, PT, R40, 0x37, P5 ;  /* 0x000000372800780c */ /* 0x000fe40002fa4470 */
[----:B------:R-:W-:Y:S01]  /*3410*/  P2R R250, PR, RZ, 0x8 ;  /* 0x00000008fffa7803 */ /* 0x000fe20000000000 */
[----:B------:R0:W-:Y:S01]  /*3420*/  STL [R1], R41 ;  /* 0x0000002901007387 */ /* 0x0001e20000100800 */
[----:B------:R-:W-:-:S02]  /*3430*/  P2R R40, PR, RZ, 0x40 ;  /* 0x00000040ff287803 */ /* 0x000fc40000000000 */
[----:B------:R-:W-:Y:S02]  /*3440*/  LEA.HI.SX32 R201, R130, R201, 0x1b ;  /* 0x000000c982c97211 */ /* 0x000fe400078fdaff */
[----:B------:R-:W-:Y:S01]  /*3450*/  P2R R249, PR, RZ, 0x4 ;  /* 0x00000004fff97803 */ /* 0x000fe20000000000 */
[----:B------:R1:W-:Y:S01]  /*3460*/  STL [R1+0x8], R40 ;  /* 0x0000082801007387 */ /* 0x0003e20000100800 */
[----:B------:R-:W-:Y:S01]  /*3470*/  ISETP.GT.U32.AND P3, PT, R95, 0x37, PT ;  /* 0x000000375f00780c */ /* 0x000fe20003f64070 */
[----:B------:R-:W-:Y:S01]  /*3480*/  IMAD R201, R201, 0x240, R141 ;  /* 0x00000240c9c97824 */ /* 0x000fe200078e028d */
[----:B------:R-:W-:Y:S01]  /*3490*/  ISETP.GT.U32.AND P0, PT, R72, 0x37, PT ;  /* 0x000000374800780c */ /* 0x000fe20003f04070 */
[----:B0-----:R-:W-:Y:S01]  /*34a0*/  HFMA2.MMA R41, -RZ, RZ, 0, 0 ;  /* 0x00000000ff297435 */ /* 0x001fe200000001ff */
[----:B------:R-:W-:Y:S02]  /*34b0*/  ISETP.GT.U32.AND P1, PT, R82, 0x37, PT ;  /* 0x000000375200780c */ /* 0x000fe40003f24070 */
[----:B------:R-:W-:Y:S01]  /*34c0*/  ISETP.GT.U32.AND P2, PT, R93, 0x37, PT ;  /* 0x000000375d00780c */ /* 0x000fe20003f44070 */
[----:B------:R-:W-:Y:S01]  /*34d0*/  CS2R R82, SRZ ;  /* 0x0000000000527805 */ /* 0x000fe2000001ff00 */
[----:B------:R-:W-:-:S02]  /*34e0*/  ISETP.GT.U32.AND P4, PT, R96, 0x37, PT ;  /* 0x000000376000780c */ /* 0x000fc40003f84070 */
[----:B------:R-:W-:Y:S02]  /*34f0*/  ISETP.GT.U32.OR P3, PT, R65, 0x37, P3 ;  /* 0x000000374100780c */ /* 0x000fe40001f64470 */
[----:B------:R-:W-:Y:S01]  /*3500*/  ISETP.GT.U32.OR P0, PT, R44, 0x37, P0 ;  /* 0x000000372c00780c */ /* 0x000fe20000704470 */
[----:B------:R-:W-:Y:S01]  /*3510*/  CS2R R64, SRZ ;  /* 0x0000000000407805 */ /* 0x000fe2000001ff00 */
[----:B------:R-:W-:Y:S02]  /*3520*/  ISETP.GT.U32.OR P1, PT, R61, 0x37, P1 ;  /* 0x000000373d00780c */ /* 0x000fe40000f24470 */
[----:B------:R-:W-:Y:S02]  /*3530*/  ISETP.GT.U32.OR P2, PT, R63, 0x37, P2 ;  /* 0x000000373f00780c */ /* 0x000fe40001744470 */
[----:B------:R-:W-:Y:S02]  /*3540*/  ISETP.GT.U32.OR P4, PT, R67, 0x37, P4 ;  /* 0x000000374300780c */ /* 0x000fe40002784470 */
[----:B------:R-:W-:-:S02]  /*3550*/  MOV R75, RZ ;  /* 0x000000ff004b7202 */ /* 0x000fc40000000f00 */
[----:B------:R-:W-:Y:S02]  /*3560*/  MOV R125, RZ ;  /* 0x000000ff007d7202 */ /* 0x000fe40000000f00 */
[----:B------:R-:W-:Y:S02]  /*3570*/  MOV R115, RZ ;  /* 0x000000ff00737202 */ /* 0x000fe40000000f00 */
[----:B------:R-:W-:Y:S02]  /*3580*/  MOV R80, RZ ;  /* 0x000000ff00507202 */ /* 0x000fe40000000f00 */
[----:B-1----:R-:W-:Y:S02]  /*3590*/  MOV R40, RZ ;  /* 0x000000ff00287202 */ /* 0x002fe40000000f00 */
[----:B------:R-:W-:Y:S02]  /*35a0*/  MOV R142, RZ ;  /* 0x000000ff008e7202 */ /* 0x000fe40000000f00 */
[----:B------:R-:W-:-:S02]  /*35b0*/  MOV R156, RZ ;  /* 0x000000ff009c7202 */ /* 0x000fc40000000f00 */
[----:B------:R-:W-:Y:S02]  /*35c0*/  MOV R58, RZ ;  /* 0x000000ff003a7202 */ /* 0x000fe40000000f00 */
[----:B------:R-:W-:-:S02]  /*35d0*/  SHF.L.U32 R178, R178, 0x1, RZ ;  /* 0x00000001b2b27819 */ /* 0x000fc400000006ff */
.L_x_7:
[----:B------:R-:W2:Y:S04]  /*35e0*/  LDL R44, [R1+0x8] ;  /* 0x00000800012c7983 */ /* 0x000ea80000100800 */
[----:B------:R-:W3:Y:S04]  /*35f0*/  LDL R45, [R1+0x4] ;  /* 0x00000400012d7983 */ /* 0x000ee80000100800 */
[----:B------:R-:W4:Y:S04]  /*3600*/  LDL R43, [R1+0xc] ;  /* 0x00000c00012b7983 */ /* 0x000f280000100800 */
[----:B------:R-:W5:Y:S01]  /*3610*/  LDL R42, [R1] ;  /* 0x00000000012a7983 */ /* 0x000f620000100800 */
[----:B------:R-:W-:-:S02]  /*3620*/  P2R R72, PR, RZ, 0x10 ;  /* 0x00000010ff487803 */ /* 0x000fc40000000000 */
[----:B------:R-:W-:Y:S02]  /*3630*/  P2R R70, PR, RZ, 0x8 ;  /* 0x00000008ff467803 */ /* 0x000fe40000000000 */
[----:B------:R-:W-:Y:S02]  /*3640*/  ISETP.NE.AND P4, PT, R250, RZ, PT ;  /* 0x000000fffa00720c */ /* 0x000fe40003f85270 */
[----:B------:R-:W-:Y:S02]  /*3650*/  ISETP.NE.AND P3, PT, R251, RZ, PT ;  /* 0x000000fffb00720c */ /* 0x000fe40003f65270 */
[----:B------:R-:W-:Y:S02]  /*3660*/  P2R R60, PR, RZ, 0x10 ;  /* 0x00000010ff3c7803 */ /* 0x000fe40000000000 */
[----:B------:R-:W-:Y:S02]  /*3670*/  P2R R62, PR, RZ, 0x8 ;  /* 0x00000008ff3e7803 */ /* 0x000fe40000000000 */
[----:B------:R-:W-:-:S02]  /*3680*/  P2R R66, PR, RZ, 0x2 ;  /* 0x00000002ff427803 */ /* 0x000fc40000000000 */
[----:B------:R-:W-:Y:S02]  /*3690*/  MOV R177, 0x4 ;  /* 0x0000000400b17802 */ /* 0x000fe40000000f00 */
[----:B------:R-:W-:Y:S02]  /*36a0*/  MOV R61, RZ ;  /* 0x000000ff003d7202 */ /* 0x000fe40000000f00 */
[----:B------:R-:W-:Y:S02]  /*36b0*/  MOV R105, RZ ;  /* 0x000000ff00697202 */ /* 0x000fe40000000f00 */
[----:B------:R-:W-:Y:S02]  /*36c0*/  MOV R67, RZ ;  /* 0x000000ff00437202 */ /* 0x000fe40000000f00 */
[----:B------:R-:W-:Y:S02]  /*36d0*/  MOV R69, RZ ;  /* 0x000000ff00457202 */ /* 0x000fe40000000f00 */
[----:B------:R-:W-:-:S02]  /*36e0*/  P2R R68, PR, RZ, 0x4 ;  /* 0x00000004ff447803 */ /* 0x000fc40000000000 */
[----:B------:R-:W-:Y:S02]  /*36f0*/  P2R R74, PR, RZ, 0x20 ;  /* 0x00000020ff4a7803 */ /* 0x000fe40000000000 */
[----:B------:R-:W-:Y:S02]  /*3700*/  ISETP.NE.AND P2, PT, R252, RZ, PT ;  /* 0x000000fffc00720c */ /* 0x000fe40003f45270 */
[----:B------:R-:W-:Y:S02]  /*3710*/  ISETP.NE.AND P5, PT, R249, RZ, PT ;  /* 0x000000fff900720c */ /* 0x000fe40003fa5270 */
[----:B------:R-:W-:Y:S02]  /*3720*/  MOV R63, RZ ;  /* 0x000000ff003f7202 */ /* 0x000fe40000000f00 */
[----:B------:R-:W-:Y:S02]  /*3730*/  MOV R71, RZ ;  /* 0x000000ff00477202 */ /* 0x000fe40000000f00 */
[----:B------:R-:W-:-:S02]  /*3740*/  MOV R73, RZ ;  /* 0x000000ff00497202 */ /* 0x000fc40000000f00 */
[----:B------:R-:W-:-:S03]  /*3750*/  MOV R85, RZ ;  /* 0x000000ff00557202 */ /* 0x000fc60000000f00 */
[----:B------:R-:W-:Y:S01]  /*3760*/  @!P2 IMAD R54, R176, 0xc400, R241 ;  /* 0x0000c400b036a824 */ /* 0x000fe200078e02f1 */
[----:B------:R-:W-:Y:S02]  /*3770*/  MOV R87, RZ ;  /* 0x000000ff00577202 */ /* 0x000fe40000000f00 */
[----:B------:R-:W-:Y:S01]  /*3780*/  MOV R89, RZ ;  /* 0x000000ff00597202 */ /* 0x000fe20000000f00 */
[----:B------:R-:W-:-:S05]  /*3790*/  @!P2 IMAD.WIDE R54, R54, R177, c[0x0][0x160] ;  /* 0x000058003636a625 */ /* 0x000fca00078e02b1 */
[----:B------:R0:W5:Y:S01]  /*37a0*/  @!P2 LDG.E.CONSTANT R73, [R54.64] ;  /* 0x000000063649a981 */ /* 0x000162000c1e9900 */
[----:B------:R-:W-:Y:S02]  /*37b0*/  ISETP.NE.AND P2, PT, R68, RZ, PT ;  /* 0x000000ff4400720c */ /* 0x000fe40003f45270 */
[----:B------:R-:W-:Y:S01]  /*37c0*/  MOV R93, RZ ;  /* 0x000000ff005d7202 */ /* 0x000fe20000000f00 */
[----:B------:R-:W-:Y:S06]  /*37d0*/  BAR.SYNC 0x0 ;  /* 0x0000000000007b1d */ /* 0x000fec0000000000 */
[----:B------:R-:W-:-:S02]  /*37e0*/  MOV R95, RZ ;  /* 0x000000ff005f7202 */ /* 0x000fc40000000f00 */
[----:B------:R-:W-:Y:S02]  /*37f0*/  MOV R97, RZ ;  /* 0x000000ff00617202 */ /* 0x000fe40000000f00 */
[----:B------:R-:W-:Y:S02]  /*3800*/  MOV R99, RZ ;  /* 0x000000ff00637202 */ /* 0x000fe40000000f00 */
[----:B------:R-:W-:Y:S02]  /*3810*/  MOV R101, RZ ;  /* 0x000000ff00657202 */ /* 0x000fe40000000f00 */
[----:B------:R-:W-:Y:S02]  /*3820*/  MOV R103, RZ ;  /* 0x000000ff00677202 */ /* 0x000fe40000000f00 */
[----:B------:R-:W-:Y:S02]  /*3830*/  MOV R107, RZ ;  /* 0x000000ff006b7202 */ /* 0x000fe40000000f00 */
[----:B--2---:R-:W-:-:S02]  /*3840*/  ISETP.NE.AND P4, PT, R44, RZ, PT ;  /* 0x000000ff2c00720c */ /* 0x004fc40003f85270 */
[----:B---3--:R-:W-:Y:S02]  /*3850*/  ISETP.NE.AND P3, PT, R45, RZ, PT ;  /* 0x000000ff2d00720c */ /* 0x008fe40003f65270 */
[----:B----4-:R-:W-:Y:S02]  /*3860*/  ISETP.NE.AND P6, PT, R43, RZ, PT ;  /* 0x000000ff2b00720c */ /* 0x010fe40003fc5270 */
[----:B-----5:R-:W-:Y:S01]  /*3870*/  ISETP.NE.AND P1, PT, R42, RZ, PT ;  /* 0x000000ff2a00720c */ /* 0x020fe20003f25270 */
[C---:B------:R-:W-:Y:S02]  /*3880*/  IMAD R42, R176.reuse, 0xc400, R246 ;  /* 0x0000c400b02a7824 */ /* 0x040fe400078e02f6 */
[----:B------:R-:W-:Y:S02]  /*3890*/  @!P0 IMAD R44, R176, 0xc400, R245 ;  /* 0x0000c400b02c8824 */ /* 0x000fe400078e02f5 */
[----:B------:R-:W-:-:S04]  /*38a0*/  IMAD.WIDE R42, R42, R177, c[0x0][0x160] ;  /* 0x000058002a2a7625 */ /* 0x000fc800078e02b1 */
[C---:B------:R-:W-:Y:S02]  /*38b0*/  @!P4 IMAD R46, R176.reuse, 0xc400, R244 ;  /* 0x0000c400b02ec824 */ /* 0x040fe400078e02f4 */
[----:B------:R1:W2:Y:S01]  /*38c0*/  @!P6 LDG.E.CONSTANT R61, [R42.64] ;  /* 0x000000062a3de981 */ /* 0x0002a2000c1e9900 */
[----:B------:R-:W-:-:S03]  /*38d0*/  @!P3 IMAD R50, R176, 0xc400, R243 ;  /* 0x0000c400b032b824 */ /* 0x000fc600078e02f3 */
[----:B------:R1:W3:Y:S02]  /*38e0*/  @!P6 LDG.E.CONSTANT R105, [R42.64+0x2ae00] ;  /* 0x02ae00062a69e981 */ /* 0x0002e4000c1e9900 */
[----:B-1----:R-:W-:-:S04]  /*38f0*/  @!P0 IMAD.WIDE R42, R44, R177, c[0x0][0x160] ;  /* 0x000058002c2a8625 */ /* 0x002fc800078e02b1 */
[-C--:B------:R-:W-:Y:S01]  /*3900*/  @!P4 IMAD.WIDE R44, R46, R177.reuse, c[0x0][0x160] ;  /* 0x000058002e2cc625 */ /* 0x080fe200078e02b1 */
[----:B------:R1:W4:Y:S03]  /*3910*/  @!P0 LDG.E.CONSTANT R63, [R42.64] ;  /* 0x000000062a3f8981 */ /* 0x000326000c1e9900 */
[----:B------:R-:W-:Y:S01]  /*3920*/  @!P3 IMAD.WIDE R46, R50, R177, c[0x0][0x160] ;  /* 0x00005800322eb625 */ /* 0x000fe200078e02b1 */
[----:B------:R5:W4:Y:S01]  /*3930*/  @!P4 LDG.E.CONSTANT R67, [R44.64] ;  /* 0x000000062c43c981 */ /* 0x000b22000c1e9900 */
[----:B------:R-:W-:-:S03]  /*3940*/  ISETP.NE.AND P4, PT, R60, RZ, PT ;  /* 0x000000ff3c00720c */ /* 0x000fc60003f85270 */
[----:B------:R0:W4:Y:S01]  /*3950*/  @!P3 LDG.E.CONSTANT R69, [R46.64] ;  /* 0x000000062e45b981 */ /* 0x000122000c1e9900 */
[----:B------:R-:W-:Y:S01]  /*3960*/  ISETP.NE.AND P3, PT, R62, RZ, PT ;  /* 0x000000ff3e00720c */ /* 0x000fe20003f65270 */
[C---:B------:R-:W-:Y:S02]  /*3970*/  @!P1 IMAD R52, R176.reuse, 0xc400, R242 ;  /* 0x0000c400b0349824 */ /* 0x040fe400078e02f2 */
[----:B------:R-:W-:Y:S02]  /*3980*/  @!P5 IMAD R62, R176, 0xc400, R238 ;  /* 0x0000c400b03ed824 */ /* 0x000fe400078e02ee */
[----:B------:R-:W-:-:S04]  /*3990*/  @!P1 IMAD.WIDE R50, R52, R177, c[0x0][0x160] ;  /* 0x0000580034329625 */ /* 0x000fc800078e02b1 */
[C---:B------:R-:W-:Y:S01]  /*39a0*/  @!P4 IMAD R60, R176.reuse, 0xc400, R239 ;  /* 0x0000c400b03cc824 */ /* 0x040fe200078e02ef */
[----:B------:R0:W4:Y:S03]  /*39b0*/  @!P1 LDG.E.CONSTANT R71, [R50.64] ;  /* 0x0000000632479981 */ /* 0x000126000c1e9900 */
[----:B------:R-:W-:Y:S01]  /*39c0*/  @!P3 IMAD R52, R176, 0xc400, R240 ;  /* 0x0000c400b034b824 */ /* 0x000fe200078e02f0 */
[----:B------:R-:W-:Y:S01]  /*39d0*/  ISETP.NE.AND P6, PT, R248, RZ, PT ;  /* 0x000000fff800720c */ /* 0x000fe20003fc5270 */
[----:B-----5:R-:W-:Y:S01]  /*39e0*/  @!P4 IMAD.WIDE R44, R60, R177, c[0x0][0x160] ;  /* 0x000058003c2cc625 */ /* 0x020fe200078e02b1 */
[----:B------:R-:W-:-:S03]  /*39f0*/  ISETP.NE.AND P1, PT, R66, RZ, PT ;  /* 0x000000ff4200720c */ /* 0x000fc60003f25270 */
[-C--:B-1----:R-:W-:Y:S01]  /*3a00*/  @!P3 IMAD.WIDE R42, R52, R177.reuse, c[0x0][0x160] ;  /* 0x00005800342ab625 */ /* 0x082fe200078e02b1 */
[----:B------:R1:W5:Y:S03]  /*3a10*/  @!P4 LDG.E.CONSTANT R87, [R44.64] ;  /* 0x000000062c57c981 */ /* 0x000366000c1e9900 */
[----:B0-----:R-:W-:Y:S01]  /*3a20*/  @!P5 IMAD.WIDE R46, R62, R177, c[0x0][0x160] ;  /* 0x000058003e2ed625 */ /* 0x001fe200078e02b1 */
[----:B------:R0:W5:Y:S01]  /*3a30*/  @!P3 LDG.E.CONSTANT R85, [R42.64] ;  /* 0x000000062a55b981 */ /* 0x000162000c1e9900 */
[----:B------:R-:W-:Y:S02]  /*3a40*/  ISETP.NE.AND P3, PT, R70, RZ, PT ;  /* 0x000000ff4600720c */ /* 0x000fe40003f65270 */
[----:B------:R-:W-:Y:S01]  /*3a50*/  ISETP.NE.AND P4, PT, R72, RZ, PT ;  /* 0x000000ff4800720c */ /* 0x000fe20003f85270 */
[----:B------:R0:W5:Y:S01]  /*3a60*/  @!P5 LDG.E.CONSTANT R89, [R46.64] ;  /* 0x000000062e59d981 */ /* 0x000162000c1e9900 */
[----:B------:R-:W-:Y:S01]  /*3a70*/  ISETP.NE.AND P5, PT, R74, RZ, PT ;  /* 0x000000ff4a00720c */ /* 0x000fe20003fa5270 */
[----:B------:R-:W-:-:S02]  /*3a80*/  @!P6 IMAD R66, R176, 0xc400, R237 ;  /* 0x0000c400b042e824 */ /* 0x000fc400078e02ed */
[----:B------:R-:W-:Y:S02]  /*3a90*/  @!P1 IMAD R68, R176, 0xc400, R236 ;  /* 0x0000c400b0449824 */ /* 0x000fe400078e02ec */
[----:B------:R-:W-:-:S04]  /*3aa0*/  @!P6 IMAD.WIDE R50, R66, R177, c[0x0][0x160] ;  /* 0x000058004232e625 */ /* 0x000fc800078e02b1 */
[----:B------:R-:W-:Y:S01]  /*3ab0*/  @!P1 IMAD.WIDE R54, R68, R177, c[0x0][0x160] ;  /* 0x0000580044369625 */ /* 0x000fe200078e02b1 */
[----:B------:R0:W5:Y:S03]  /*3ac0*/  @!P6 LDG.E.CONSTANT R93, [R50.64] ;  /* 0x00000006325de981 */ /* 0x000166000c1e9900 */
[C---:B------:R-:W-:Y:S01]  /*3ad0*/  @!P2 IMAD R52, R176.reuse, 0xc400, R235 ;  /* 0x0000c400b034a824 */ /* 0x040fe200078e02eb */
[----:B------:R1:W5:Y:S01]  /*3ae0*/  @!P1 LDG.E.CONSTANT R95, [R54.64] ;  /* 0x00000006365f9981 */ /* 0x000362000c1e9900 */
[C---:B------:R-:W-:Y:S02]  /*3af0*/  @!P3 IMAD R60, R176.reuse, 0xc400, R234 ;  /* 0x0000c400b03cb824 */ /* 0x040fe400078e02ea */
[C---:B------:R-:W-:Y:S02]  /*3b00*/  @!P4 IMAD R62, R176.reuse, 0xc400, R233 ;  /* 0x0000c400b03ec824 */ /* 0x040fe400078e02e9 */
[----:B------:R-:W-:-:S02]  /*3b10*/  @!P5 IMAD R66, R176, 0xc400, R213 ;  /* 0x0000c400b042d824 */ /* 0x000fc400078e02d5 */
[----:B------:R-:W-:Y:S02]  /*3b20*/  @!P0 IMAD R68, R176, 0xc400, R212 ;  /* 0x0000c400b0448824 */ /* 0x000fe400078e02d4 */
[----:B0-----:R-:W-:-:S04]  /*3b30*/  @!P2 IMAD.WIDE R42, R52, R177, c[0x0][0x160] ;  /* 0x00005800342aa625 */ /* 0x001fc800078e02b1 */
[-C--:B-1----:R-:W-:Y:S01]  /*3b40*/  @!P3 IMAD.WIDE R44, R60, R177.reuse, c[0x0][0x160] ;  /* 0x000058003c2cb625 */ /* 0x082fe200078e02b1 */
[----:B------:R-:W5:Y:S03]  /*3b50*/  @!P2 LDG.E.CONSTANT R97, [R42.64] ;  /* 0x000000062a61a981 */ /* 0x000f66000c1e9900 */
[-C--:B------:R-:W-:Y:S01]  /*3b60*/  @!P4 IMAD.WIDE R46, R62, R177.reuse, c[0x0][0x160] ;  /* 0x000058003e2ec625 */ /* 0x080fe200078e02b1 */
[----:B------:R-:W5:Y:S03]  /*3b70*/  @!P3 LDG.E.CONSTANT R99, [R44.64] ;  /* 0x000000062c63b981 */ /* 0x000f66000c1e9900 */
[-C--:B------:R-:W-:Y:S01]  /*3b80*/  @!P5 IMAD.WIDE R50, R66, R177.reuse, c[0x0][0x160] ;  /* 0x000058004232d625 */ /* 0x080fe200078e02b1 */
[----:B------:R-:W5:Y:S03]  /*3b90*/  @!P4 LDG.E.CONSTANT R101, [R46.64] ;  /* 0x000000062e65c981 */ /* 0x000f66000c1e9900 */
[----:B------:R-:W-:Y:S01]  /*3ba0*/  @!P0 IMAD.WIDE R54, R68, R177, c[0x0][0x160] ;  /* 0x0000580044368625 */ /* 0x000fe200078e02b1 */
[----:B------:R-:W5:Y:S04]  /*3bb0*/  @!P5 LDG.E.CONSTANT R103, [R50.64] ;  /* 0x000000063267d981 */ /* 0x000f68000c1e9900 */
[----:B------:R-:W5:Y:S04]  /*3bc0*/  @!P0 LDG.E.CONSTANT R107, [R54.64] ;  /* 0x00000006366b8981 */ /* 0x000f68000c1e9900 */
[----:B------:R0:W-:Y:S01]  /*3bd0*/  STS [R0.X4+0x8c0], R73 ;  /* 0x0008c04900007388 */ /* 0x0001e20000004800 */
[----:B------:R-:W-:Y:S01]  /*3be0*/  ISETP.GT.AND P6, PT, R0, 0xf, PT ;  /* 0x0000000f0000780c */ /* 0x000fe20003fc4270 */
[----:B------:R-:W-:Y:S02]  /*3bf0*/  BSSY B0, `(.L_x_0) ;  /* 0x000001b000007945 */ /* 0x000fe40003800000 */
[----:B--2---:R0:W-:Y:S04]  /*3c00*/  STS [R0.X4], R61 ;  /* 0x0000003d00007388 */ /* 0x0041e80000004800 */
[----:B---3--:R0:W-:Y:S04]  /*3c10*/  STS [R0.X4+0x1a40], R105 ;  /* 0x001a406900007388 */ /* 0x0081e80000004800 */
[----:B----4-:R0:W-:Y:S04]  /*3c20*/  STS [R0.X4+0x1c0], R63 ;  /* 0x0001c03f00007388 */ /* 0x0101e80000004800 */
[----:B------:R0:W-:Y:S04]  /*3c30*/  STS [R0.X4+0x380], R67 ;  /* 0x0003804300007388 */ /* 0x0001e80000004800 */
[----:B------:R0:W-:Y:S04]  /*3c40*/  STS [R0.X4+0x540], R69 ;  /* 0x0005404500007388 */ /* 0x0001e80000004800 */
[----:B------:R0:W-:Y:S04]  /*3c50*/  STS [R0.X4+0x700], R71 ;  /* 0x0007004700007388 */ /* 0x0001e80000004800 */
[----:B-----5:R0:W-:Y:S04]  /*3c60*/  STS [R0.X4+0xc40], R87 ;  /* 0x000c405700007388 */ /* 0x0201e80000004800 */
[----:B------:R0:W-:Y:S04]  /*3c70*/  STS [R0.X4+0xa80], R85 ;  /* 0x000a805500007388 */ /* 0x0001e80000004800 */
[----:B------:R0:W-:Y:S04]  /*3c80*/  STS [R0.X4+0xe00], R89 ;  /* 0x000e005900007388 */ /* 0x0001e80000004800 */
[----:B------:R0:W-:Y:S04]  /*3c90*/  STS [R0.X4+0xfc0], R93 ;  /* 0x000fc05d00007388 */ /* 0x0001e80000004800 */
[----:B------:R0:W-:Y:S04]  /*3ca0*/  STS [R0.X4+0x1180], R95 ;  /* 0x0011805f00007388 */ /* 0x0001e80000004800 */
[----:B------:R0:W-:Y:S04]  /*3cb0*/  STS [R0.X4+0x1340], R97 ;  /* 0x0013406100007388 */ /* 0x0001e80000004800 */
[----:B------:R0:W-:Y:S04]  /*3cc0*/  STS [R0.X4+0x1500], R99 ;  /* 0x0015006300007388 */ /* 0x0001e80000004800 */
[----:B------:R0:W-:Y:S04]  /*3cd0*/  STS [R0.X4+0x16c0], R101 ;  /* 0x0016c06500007388 */ /* 0x0001e80000004800 */
[----:B------:R0:W-:Y:S04]  /*3ce0*/  STS [R0.X4+0x1880], R103 ;  /* 0x0018806700007388 */ /* 0x0001e80000004800 */
[----:B------:R0:W-:Y:S01]  /*3cf0*/  STS [R0.X4+0x1c00], R107 ;  /* 0x001c006b00007388 */ /* 0x0001e20000004800 */
[----:B------:R-:W-:Y:S05]  /*3d00*/  @P6 BRA `(.L_x_1) ;  /* 0x0000009000006947 */ /* 0x000fea0003800000 */
[----:B------:R-:W-:Y:S01]  /*3d10*/  ISETP.NE.AND P6, PT, R247, RZ, PT ;  /* 0x000000fff700720c */ /* 0x000fe20003fc5270 */
[----:B------:R-:W-:Y:S01]  /*3d20*/  BSSY B1, `(.L_x_2) ;  /* 0x0000006000017945 */ /* 0x000fe20003800000 */
[----:B------:R-:W-:-:S11]  /*3d30*/  HFMA2.MMA R43, -RZ, RZ, 0, 0 ;  /* 0x00000000ff2b7435 */ /* 0x000fd600000001ff */
[----:B------:R-:W-:Y:S05]  /*3d40*/  @P6 BRA `(.L_x_3) ;  /* 0x0000003000006947 */ /* 0x000fea0003800000 */
[----:B------:R-:W-:-:S04]  /*3d50*/  IMAD R42, R176, 0xc400, R149 ;  /* 0x0000c400b02a7824 */ /* 0x000fc800078e0295 */
[----:B------:R-:W-:-:S06]  /*3d60*/  IMAD.WIDE R42, R42, R177, c[0x0][0x160] ;  /* 0x000058002a2a7625 */ /* 0x000fcc00078e02b1 */
[----:B------:R1:W5:Y:S02]  /*3d70*/  LDG.E.CONSTANT R43, [R42.64] ;  /* 0x000000062a2b7981 */ /* 0x000364000c1e9900 */
.L_x_3:
[----:B------:R-:W-:Y:S05]  /*3d80*/  BSYNC B1 ;  /* 0x0000000000017941 */ /* 0x000fea0003800000 */
.L_x_2:
[----:B-----5:R2:W-:Y:S02]  /*3d90*/  STS [R0.X4+0x1dc0], R43 ;  /* 0x001dc02b00007388 */ /* 0x0205e40000004800 */
.L_x_1:
[----:B------:R-:W-:Y:S05]  /*3da0*/  BSYNC B0 ;  /* 0x0000000000007941 */ /* 0x000fea0003800000 */
.L_x_0:
[----:B------:R-:W-:-:S13]  /*3db0*/  ISETP.GT.AND P6, PT, R0, 0x1f, PT ;  /* 0x0000001f0000780c */ /* 0x000fda0003fc4270 */
[----:B-1----:R-:W-:-:S04]  /*3dc0*/  @!P6 IMAD R42, R176, 0x90, R34 ;  /* 0x00000090b02ae824 */ /* 0x002fc800078e0222 */
[----:B--2---:R-:W-:-:S05]  /*3dd0*/  @!P6 IMAD.WIDE R42, R42, R177, c[0x0][0x168] ;  /* 0x00005a002a2ae625 */ /* 0x004fca00078e02b1 */
[----:B------:R1:W2:Y:S01]  /*3de0*/  @!P6 LDG.E.CONSTANT R47, [R42.64] ;  /* 0x000000062a2fe981 */ /* 0x0002a2000c1e9900 */
[C---:B------:R-:W-:Y:S02]  /*3df0*/  IMAD R62, R176.reuse, 0x90, R211 ;  /* 0x00000090b03e7824 */ /* 0x040fe400078e02d3 */
[----:B------:R-:W-:Y:S02]  /*3e00*/  IMAD R66, R176, 0x90, R0 ;  /* 0x00000090b0427824 */ /* 0x000fe400078e0200 */
[----:B0-----:R-:W-:-:S04]  /*3e10*/  IMAD.WIDE R62, R62, R177, c[0x0][0x168] ;  /* 0x00005a003e3e7625 */ /* 0x001fc800078e02b1 */
[----:B------:R-:W-:Y:S01]  /*3e20*/  IMAD.WIDE R66, R66, R177, c[0x0][0x168] ;  /* 0x00005a0042427625 */ /* 0x000fe200078e02b1 */
[----:B------:R0:W3:Y:S03]  /*3e30*/  LDG.E.CONSTANT R55, [R62.64] ;  /* 0x000000063e377981 */ /* 0x0000e6000c1e9900 */
[C---:B------:R-:W-:Y:S01]  /*3e40*/  IMAD R68, R176.reuse, 0x90, R208 ;  /* 0x00000090b0447824 */ /* 0x040fe200078e02d0 */
[----:B-1----:R1:W4:Y:S01]  /*3e50*/  LDG.E.CONSTANT R42, [R66.64] ;  /* 0x00000006422a7981 */ /* 0x002322000c1e9900 */
[C---:B------:R-:W-:Y:S02]  /*3e60*/  IMAD R60, R176.reuse, 0x90, R210 ;  /* 0x00000090b03c7824 */ /* 0x040fe400078e02d2 */
[C---:B------:R-:W-:Y:S01]  /*3e70*/  IMAD R72, R176.reuse, 0x90, R207 ;  /* 0x00000090b0487824 */ /* 0x040fe200078e02cf */
[----:B------:R1:W5:Y:S01]  /*3e80*/  LDG.E.CONSTANT R43, [R66.64+0x3f00] ;  /* 0x003f0006422b7981 */ /* 0x000362000c1e9900 */
[----:B------:R-:W-:-:S02]  /*3e90*/  IMAD R74, R176, 0x90, R206 ;  /* 0x00000090b04a7824 */ /* 0x000fc400078e02ce */
[----:B------:R-:W-:Y:S01]  /*3ea0*/  IMAD R70, R176, 0x90, R209 ;  /* 0x00000090b0467824 */ /* 0x000fe200078e02d1 */
[----:B------:R1:W3:Y:S01]  /*3eb0*/  LDG.E.CONSTANT R44, [R66.64+0x7e00] ;  /* 0x007e0006422c7981 */ /* 0x0002e2000c1e9900 */
[----:B0-----:R-:W-:-:S03]  /*3ec0*/  IMAD.WIDE R62, R68, R177, c[0x0][0x168] ;  /* 0x00005a00443e7625 */ /* 0x001fc600078e02b1 */
[----:B------:R1:W3:Y:S01]  /*3ed0*/  LDG.E.CONSTANT R45, [R66.64+0xbd00] ;  /* 0x00bd0006422d7981 */ /* 0x0002e2000c1e9900 */
[----:B------:R-:W-:-:S03]  /*3ee0*/  IMAD.WIDE R60, R60, R177, c[0x0][0x168] ;  /* 0x00005a003c3c7625 */ /* 0x000fc600078e02b1 */
[----:B------:R1:W3:Y:S01]  /*3ef0*/  LDG.E.CONSTANT R46, [R66.64+0xfc00] ;  /* 0x00fc0006422e7981 */ /* 0x0002e2000c1e9900 */
[----:B------:R-:W-:-:S03]  /*3f00*/  IMAD.WIDE R68, R72, R177, c[0x0][0x168] ;  /* 0x00005a0048447625 */ /* 0x000fc600078e02b1 */
[----:B------:R1:W3:Y:S01]  /*3f10*/  LDG.E.CONSTANT R50, [R66.64+0x17a00] ;  /* 0x017a000642327981 */ /* 0x0002e2000c1e9900 */
[----:B------:R-:W-:-:S03]  /*3f20*/  IMAD R86, R176, 0x90, R205 ;  /* 0x00000090b0567824 */ /* 0x000fc600078e02cd */
[----:B------:R1:W3:Y:S01]  /*3f30*/  LDG.E.CONSTANT R51, [R66.64+0x1b900] ;  /* 0x01b9000642337981 */ /* 0x0002e2000c1e9900 */
[----:B------:R-:W-:-:S03]  /*3f40*/  IMAD.WIDE R70, R70, R177, c[0x0][0x168] ;  /* 0x00005a0046467625 */ /* 0x000fc600078e02b1 */
[----:B------:R1:W3:Y:S01]  /*3f50*/  LDG.E.CONSTANT R52, [R66.64+0x1f800] ;  /* 0x01f8000642347981 */ /* 0x0002e2000c1e9900 */
[----:B------:R-:W-:-:S03]  /*3f60*/  IMAD R72, R176, 0x90, R204 ;  /* 0x00000090b0487824 */ /* 0x000fc600078e02cc */
[----:B------:R1:W3:Y:S01]  /*3f70*/  LDG.E.CONSTANT R54, [R66.64+0x23700] ;  /* 0x0237000642367981 */ /* 0x0002e2000c1e9900 */
[C---:B------:R-:W-:Y:S02]  /*3f80*/  IMAD R84, R176.reuse, 0x90, R203 ;  /* 0x00000090b0547824 */ /* 0x040fe400078e02cb */
[C---:B------:R-:W-:Y:S01]  /*3f90*/  IMAD R92, R176.reuse, 0x90, R202 ;  /* 0x00000090b05c7824 */ /* 0x040fe200078e02ca */
[----:B------:R0:W3:Y:S01]  /*3fa0*/  LDG.E.CONSTANT R62, [R62.64] ;  /* 0x000000063e3e7981 */ /* 0x0000e2000c1e9900 */
[C---:B------:R-:W-:Y:S02]  /*3fb0*/  IMAD R94, R176.reuse, 0x90, R201 ;  /* 0x00000090b05e7824 */ /* 0x040fe400078e02c9 */
[----:B------:R-:W-:Y:S01]  /*3fc0*/  IMAD R96, R176, 0x90, R200 ;  /* 0x00000090b0607824 */ /* 0x000fe200078e02c8 */
[----:B------:R1:W3:Y:S01]  /*3fd0*/  LDG.E.CONSTANT R60, [R60.64] ;  /* 0x000000063c3c7981 */ /* 0x0002e2000c1e9900 */
[----:B------:R-:W-:-:S03]  /*3fe0*/  IMAD.WIDE R86, R86, R177, c[0x0][0x168] ;  /* 0x00005a0056567625 */ /* 0x000fc600078e02b1 */
[----:B0-----:R0:W3:Y:S01]  /*3ff0*/  LDG.E.CONSTANT R63, [R68.64] ;  /* 0x00000006443f7981 */ /* 0x0010e2000c1e9900 */
[----:B------:R-:W-:-:S03]  /*4000*/  IMAD R98, R176, 0x90, R198 ;  /* 0x00000090b0627824 */ /* 0x000fc600078e02c6 */
[----:B-1----:R1:W3:Y:S01]  /*4010*/  LDG.E.CONSTANT R61, [R70.64] ;  /* 0x00000006463d7981 */ /* 0x0022e2000c1e9900 */
[C---:B------:R-:W-:Y:S02]  /*4020*/  IMAD R100, R176.reuse, 0x90, R197 ;  /* 0x00000090b0647824 */ /* 0x040fe400078e02c5 */
[----:B------:R-:W-:Y:S01]  /*4030*/  IMAD R102, R176, 0x90, R196 ;  /* 0x00000090b0667824 */ /* 0x000fe200078e02c4 */
[----:B------:R2:W3:Y:S01]  /*4040*/  LDG.E.CONSTANT R86, [R86.64] ;  /* 0x0000000656567981 */ /* 0x0004e2000c1e9900 */
[----:B0-----:R-:W-:-:S04]  /*4050*/  IMAD.WIDE R68, R84, R177, c[0x0][0x168] ;  /* 0x00005a0054447625 */ /* 0x001fc800078e02b1 */
[-C--:B-1----:R-:W-:Y:S01]  /*4060*/  IMAD.WIDE R70, R92, R177.reuse, c[0x0][0x168] ;  /* 0x00005a005c467625 */ /* 0x082fe200078e02b1 */
[----:B------:R0:W3:Y:S03]  /*4070*/  LDG.E.CONSTANT R89, [R68.64] ;  /* 0x0000000644597981 */ /* 0x0000e6000c1e9900 */
[----:B------:R-:W-:Y:S01]  /*4080*/  IMAD.WIDE R84, R96, R177, c[0x0][0x168] ;  /* 0x00005a0060547625 */ /* 0x000fe200078e02b1 */
[----:B------:R1:W3:Y:S03]  /*4090*/  LDG.E.CONSTANT R92, [R70.64] ;  /* 0x00000006465c7981 */ /* 0x0002e6000c1e9900 */
[C---:B------:R-:W-:Y:S02]  /*40a0*/  IMAD R96, R176.reuse, 0x90, R199 ;  /* 0x00000090b0607824 */ /* 0x040fe400078e02c7 */
[----:B------:R-:W-:-:S02]  /*40b0*/  IMAD R104, R176, 0x90, R195 ;  /* 0x00000090b0687824 */ /* 0x000fc400078e02c3 */
[----:B0-----:R-:W-:-:S04]  /*40c0*/  IMAD.WIDE R68, R98, R177, c[0x0][0x168] ;  /* 0x00005a0062447625 */ /* 0x001fc800078e02b1 */
[----:B-1----:R-:W-:-:S04]  /*40d0*/  IMAD.WIDE R70, R100, R177, c[0x0][0x168] ;  /* 0x00005a0064467625 */ /* 0x002fc800078e02b1 */
[C---:B------:R-:W-:Y:S01]  /*40e0*/  IMAD R100, R176.reuse, 0x90, R194 ;  /* 0x00000090b0647824 */ /* 0x040fe200078e02c2 */
[----:B------:R0:W3:Y:S01]  /*40f0*/  LDG.E.CONSTANT R97, [R70.64] ;  /* 0x0000000646617981 */ /* 0x0000e2000c1e9900 */
[C---:B------:R-:W-:Y:S02]  /*4100*/  IMAD R106, R176.reuse, 0x90, R191 ;  /* 0x00000090b06a7824 */ /* 0x040fe400078e02bf */
[C---:B------:R-:W-:Y:S02]  /*4110*/  IMAD R108, R176.reuse, 0x90, R190 ;  /* 0x00000090b06c7824 */ /* 0x040fe400078e02be */
[C---:B------:R-:W-:Y:S02]  /*4120*/  IMAD R110, R176.reuse, 0x90, R187 ;  /* 0x00000090b06e7824 */ /* 0x040fe400078e02bb */
[C---:B------:R-:W-:Y:S02]  /*4130*/  IMAD R114, R176.reuse, 0x90, R186 ;  /* 0x00000090b0727824 */ /* 0x040fe400078e02ba */
[----:B------:R-:W-:-:S02]  /*4140*/  IMAD R116, R176, 0x90, R185 ;  /* 0x00000090b0747824 */ /* 0x000fc400078e02b9 */
[C---:B------:R-:W-:Y:S02]  /*4150*/  IMAD R118, R176.reuse, 0x90, R180 ;  /* 0x00000090b0767824 */ /* 0x040fe400078e02b4 */
[C---:B------:R-:W-:Y:S02]  /*4160*/  IMAD R120, R176.reuse, 0x90, R3 ;  /* 0x00000090b0787824 */ /* 0x040fe400078e0203 */
[C---:B------:R-:W-:Y:S02]  /*4170*/  IMAD R122, R176.reuse, 0x90, R19 ;  /* 0x00000090b07a7824 */ /* 0x040fe400078e0213 */
[C---:B------:R-:W-:Y:S02]  /*4180*/  IMAD R126, R176.reuse, 0x90, R9 ;  /* 0x00000090b07e7824 */ /* 0x040fe400078e0209 */
[C---:B------:R-:W-:Y:S02]  /*4190*/  IMAD R128, R176.reuse, 0x90, R24 ;  /* 0x00000090b0807824 */ /* 0x040fe400078e0218 */
[----:B------:R-:W-:-:S02]  /*41a0*/  IMAD R130, R176, 0x90, R4 ;  /* 0x00000090b0827824 */ /* 0x000fc400078e0204 */
[C---:B------:R-:W-:Y:S02]  /*41b0*/  IMAD R132, R176.reuse, 0x90, R145 ;  /* 0x00000090b0847824 */ /* 0x040fe400078e0291 */
[----:B------:R-:W-:Y:S01]  /*41c0*/  IMAD R134, R176, 0x90, R15 ;  /* 0x00000090b0867824 */ /* 0x000fe200078e020f */
[----:B--2---:R1:W-:Y:S04]  /*41d0*/  @!P6 STS [R0.X4+0xad80], R47 ;  /* 0x00ad802f0000e388 */ /* 0x0043e80000004800 */
[----:B-1----:R1:W2:Y:S02]  /*41e0*/  LDG.E.CONSTANT R47, [R66.64+0x13b00] ;  /* 0x013b0006422f7981 */ /* 0x0022a4000c1e9900 */
[----:B-1----:R-:W-:-:S05]  /*41f0*/  IMAD.WIDE R66, R74, R177, c[0x0][0x168] ;  /* 0x00005a004a427625 */ /* 0x002fca00078e02b1 */
[----:B------:R1:W2:Y:S02]  /*4200*/  LDG.E.CONSTANT R74, [R66.64] ;  /* 0x00000006424a7981 */ /* 0x0002a4000c1e9900 */
[----:B-1----:R-:W-:-:S04]  /*4210*/  IMAD.WIDE R66, R72, R177, c[0x0][0x168] ;  /* 0x00005a0048427625 */ /* 0x002fc800078e02b1 */
[-C--:B------:R-:W-:Y:S01]  /*4220*/  IMAD.WIDE R72, R94, R177.reuse, c[0x0][0x168] ;  /* 0x00005a005e487625 */ /* 0x080fe200078e02b1 */
[----:B------:R1:W2:Y:S04]  /*4230*/  LDG.E.CONSTANT R87, [R66.64] ;  /* 0x0000000642577981 */ /* 0x0002a8000c1e9900 */
[----:B------:R0:W2:Y:S04]  /*4240*/  LDG.E.CONSTANT R93, [R72.64] ;  /* 0x00000006485d7981 */ /* 0x0000a8000c1e9900 */
[----:B------:R4:W2:Y:S01]  /*4250*/  LDG.E.CONSTANT R94, [R84.64] ;  /* 0x00000006545e7981 */ /* 0x0008a2000c1e9900 */
[----:B-1----:R-:W-:-:S03]  /*4260*/  IMAD.WIDE R66, R96, R177, c[0x0][0x168] ;  /* 0x00005a0060427625 */ /* 0x002fc600078e02b1 */
[----:B------:R1:W2:Y:S01]  /*4270*/  LDG.E.CONSTANT R96, [R68.64] ;  /* 0x0000000644607981 */ /* 0x0002a2000c1e9900 */
[----:B0-----:R-:W-:-:S03]  /*4280*/  IMAD.WIDE R72, R102, R177, c[0x0][0x168] ;  /* 0x00005a0066487625 */ /* 0x001fc600078e02b1 */
[----:B------:R0:W2:Y:S01]  /*4290*/  LDG.E.CONSTANT R95, [R66.64] ;  /* 0x00000006425f7981 */ /* 0x0000a2000c1e9900 */
[----:B----4-:R-:W-:-:S03]  /*42a0*/  IMAD.WIDE R84, R104, R177, c[0x0][0x168] ;  /* 0x00005a0068547625 */ /* 0x010fc600078e02b1 */
[----:B------:R4:W2:Y:S01]  /*42b0*/  LDG.E.CONSTANT R98, [R72.64] ;  /* 0x0000000648627981 */ /* 0x0008a2000c1e9900 */
[C---:B------:R-:W-:Y:S02]  /*42c0*/  IMAD R102, R176.reuse, 0x90, R193 ;  /* 0x00000090b0667824 */ /* 0x040fe400078e02c1 */
[----:B------:R-:W-:Y:S01]  /*42d0*/  IMAD R104, R176, 0x90, R192 ;  /* 0x00000090b0687824 */ /* 0x000fe200078e02c0 */
[----:B------:R4:W2:Y:S01]  /*42e0*/  LDG.E.CONSTANT R99, [R84.64] ;  /* 0x0000000654637981 */ /* 0x0008a2000c1e9900 */
[----:B0-----:R-:W-:-:S04]  /*42f0*/  IMAD.WIDE R66, R100, R177, c[0x0][0x168] ;  /* 0x00005a0064427625 */ /* 0x001fc800078e02b1 */
[-C--:B-1----:R-:W-:Y:S01]  /*4300*/  IMAD.WIDE R68, R102, R177.reuse, c[0x0][0x168] ;  /* 0x00005a0066447625 */ /* 0x082fe200078e02b1 */
[----:B------:R0:W2:Y:S03]  /*4310*/  LDG.E.CONSTANT R100, [R66.64] ;  /* 0x0000000642647981 */ /* 0x0000a6000c1e9900 */
[-C--:B------:R-:W-:Y:S01]  /*4320*/  IMAD.WIDE R70, R104, R177.reuse, c[0x0][0x168] ;  /* 0x00005a0068467625 */ /* 0x080fe200078e02b1 */
[----:B------:R1:W2:Y:S03]  /*4330*/  LDG.E.CONSTANT R101, [R68.64] ;  /* 0x0000000644657981 */ /* 0x0002a6000c1e9900 */
[-C--:B----4-:R-:W-:Y:S01]  /*4340*/  IMAD.WIDE R72, R106, R177.reuse, c[0x0][0x168] ;  /* 0x00005a006a487625 */ /* 0x090fe200078e02b1 */
[----:B------:R4:W2:Y:S03]  /*4350*/  LDG.E.CONSTANT R102, [R70.64] ;  /* 0x0000000646667981 */ /* 0x0008a6000c1e9900 */
[----:B------:R-:W-:Y:S01]  /*4360*/  IMAD.WIDE R84, R108, R177, c[0x0][0x168] ;  /* 0x00005a006c547625 */ /* 0x000fe200078e02b1 */
[----:B------:R1:W2:Y:S03]  /*4370*/  LDG.E.CONSTANT R103, [R72.64] ;  /* 0x0000000648677981 */ /* 0x0002a6000c1e9900 */
[C---:B------:R-:W-:Y:S01]  /*4380*/  IMAD R106, R176.reuse, 0x90, R189 ;  /* 0x00000090b06a7824 */ /* 0x040fe200078e02bd */
[----:B------:R3:W2:Y:S01]  /*4390*/  LDG.E.CONSTANT R104, [R84.64] ;  /* 0x0000000654687981 */ /* 0x0006a2000c1e9900 */
[----:B------:R-:W-:-:S02]  /*43a0*/  IMAD R108, R176, 0x90, R188 ;  /* 0x00000090b06c7824 */ /* 0x000fc400078e02bc */
[----:B0-----:R-:W-:-:S04]  /*43b0*/  IMAD.WIDE R66, R106, R177, c[0x0][0x168] ;  /* 0x00005a006a427625 */ /* 0x001fc800078e02b1 */
[-C--:B-1----:R-:W-:Y:S01]  /*43c0*/  IMAD.WIDE R68, R108, R177.reuse, c[0x0][0x168] ;  /* 0x00005a006c447625 */ /* 0x082fe200078e02b1 */
[----:B------:R0:W2:Y:S03]  /*43d0*/  LDG.E.CONSTANT R105, [R66.64] ;  /* 0x0000000642697981 */ /* 0x0000a6000c1e9900 */
[-C--:B----4-:R-:W-:Y:S01]  /*43e0*/  IMAD.WIDE R70, R110, R177.reuse, c[0x0][0x168] ;  /* 0x00005a006e467625 */ /* 0x090fe200078e02b1 */
[----:B------:R1:W4:Y:S03]  /*43f0*/  LDG.E.CONSTANT R106, [R68.64] ;  /* 0x00000006446a7981 */ /* 0x000326000c1e9900 */
[-C--:B------:R-:W-:Y:S01]  /*4400*/  IMAD.WIDE R72, R114, R177.reuse, c[0x0][0x168] ;  /* 0x00005a0072487625 */ /* 0x080fe200078e02b1 */
[----:B------:R0:W4:Y:S03]  /*4410*/  LDG.E.CONSTANT R107, [R70.64] ;  /* 0x00000006466b7981 */ /* 0x000126000c1e9900 */
[----:B---3--:R-:W-:Y:S01]  /*4420*/  IMAD.WIDE R84, R116, R177, c[0x0][0x168] ;  /* 0x00005a0074547625 */ /* 0x008fe200078e02b1 */
[----:B------:R3:W4:Y:S03]  /*4430*/  LDG.E.CONSTANT R108, [R72.64] ;  /* 0x00000006486c7981 */ /* 0x000726000c1e9900 */
[C---:B------:R-:W-:Y:S01]  /*4440*/  IMAD R110, R176.reuse, 0x90, R184 ;  /* 0x00000090b06e7824 */ /* 0x040fe200078e02b8 */
[----:B------:R3:W4:Y:S01]  /*4450*/  LDG.E.CONSTANT R109, [R84.64] ;  /* 0x00000006546d7981 */ /* 0x000722000c1e9900 */
[----:B------:R-:W-:-:S02]  /*4460*/  IMAD R114, R176, 0x90, R183 ;  /* 0x00000090b0727824 */ /* 0x000fc400078e02b7 */
[----:B------:R-:W-:Y:S02]  /*4470*/  IMAD R116, R176, 0x90, R181 ;  /* 0x00000090b0747824 */ /* 0x000fe400078e02b5 */
[----:B0-----:R-:W-:-:S04]  /*4480*/  IMAD.WIDE R66, R110, R177, c[0x0][0x168] ;  /* 0x00005a006e427625 */ /* 0x001fc800078e02b1 */
[-C--:B-1----:R-:W-:Y:S01]  /*4490*/  IMAD.WIDE R68, R114, R177.reuse, c[0x0][0x168] ;  /* 0x00005a0072447625 */ /* 0x082fe200078e02b1 */
[----:B------:R0:W4:Y:S03]  /*44a0*/  LDG.E.CONSTANT R110, [R66.64] ;  /* 0x00000006426e7981 */ /* 0x000126000c1e9900 */
[-C--:B------:R-:W-:Y:S01]  /*44b0*/  IMAD.WIDE R70, R116, R177.reuse, c[0x0][0x168] ;  /* 0x00005a0074467625 */ /* 0x080fe200078e02b1 */
[----:B------:R1:W4:Y:S03]  /*44c0*/  LDG.E.CONSTANT R111, [R68.64] ;  /* 0x00000006446f7981 */ /* 0x000326000c1e9900 */
[-C--:B---3--:R-:W-:Y:S01]  /*44d0*/  IMAD.WIDE R72, R118, R177.reuse, c[0x0][0x168] ;  /* 0x00005a0076487625 */ /* 0x088fe200078e02b1 */
[----:B------:R3:W4:Y:S03]  /*44e0*/  LDG.E.CONSTANT R113, [R70.64] ;  /* 0x0000000646717981 */ /* 0x000726000c1e9900 */
[----:B------:R-:W-:Y:S01]  /*44f0*/  IMAD.WIDE R84, R120, R177, c[0x0][0x168] ;  /* 0x00005a0078547625 */ /* 0x000fe200078e02b1 */
[----:B------:R1:W4:Y:S03]  /*4500*/  LDG.E.CONSTANT R114, [R72.64] ;  /* 0x0000000648727981 */ /* 0x000326000c1e9900 */
[C---:B------:R-:W-:Y:S01]  /*4510*/  IMAD R118, R176.reuse, 0x90, R144 ;  /* 0x00000090b0767824 */ /* 0x040fe200078e0290 */
[----:B------:R3:W4:Y:S01]  /*4520*/  LDG.E.CONSTANT R116, [R84.64] ;  /* 0x0000000654747981 */ /* 0x000722000c1e9900 */
[----:B------:R-:W-:-:S02]  /*4530*/  IMAD R120, R176, 0x90, R14 ;  /* 0x00000090b0787824 */ /* 0x000fc400078e020e */
[----:B0-----:R-:W-:-:S04]  /*4540*/  IMAD.WIDE R66, R118, R177, c[0x0][0x168] ;  /* 0x00005a0076427625 */ /* 0x001fc800078e02b1 */
[-C--:B-1----:R-:W-:Y:S01]  /*4550*/  IMAD.WIDE R68, R120, R177.reuse, c[0x0][0x168] ;  /* 0x00005a0078447625 */ /* 0x082fe200078e02b1 */
[----:B------:R0:W4:Y:S03]  /*4560*/  LDG.E.CONSTANT R117, [R66.64] ;  /* 0x0000000642757981 */ /* 0x000126000c1e9900 */
[-C--:B---3--:R-:W-:Y:S01]  /*4570*/  IMAD.WIDE R70, R122, R177.reuse, c[0x0][0x168] ;  /* 0x00005a007a467625 */ /* 0x088fe200078e02b1 */
[----:B------:R1:W3:Y:S03]  /*4580*/  LDG.E.CONSTANT R118, [R68.64] ;  /* 0x0000000644767981 */ /* 0x0002e6000c1e9900 */
[-C--:B------:R-:W-:Y:S01]  /*4590*/  IMAD.WIDE R72, R126, R177.reuse, c[0x0][0x168] ;  /* 0x00005a007e487625 */ /* 0x080fe200078e02b1 */
[----:B------:R0:W3:Y:S03]  /*45a0*/  LDG.E.CONSTANT R120, [R70.64] ;  /* 0x0000000646787981 */ /* 0x0000e6000c1e9900 */
[----:B------:R-:W-:Y:S01]  /*45b0*/  IMAD.WIDE R84, R128, R177, c[0x0][0x168] ;  /* 0x00005a0080547625 */ /* 0x000fe200078e02b1 */
[----:B------:R1:W3:Y:S03]  /*45c0*/  LDG.E.CONSTANT R121, [R72.64] ;  /* 0x0000000648797981 */ /* 0x0002e6000c1e9900 */
[C---:B------:R-:W-:Y:S01]  /*45d0*/  IMAD R126, R176.reuse, 0x90, R29 ;  /* 0x00000090b07e7824 */ /* 0x040fe200078e021d */
[----:B------:R5:W3:Y:S01]  /*45e0*/  LDG.E.CONSTANT R122, [R84.64] ;  /* 0x00000006547a7981 */ /* 0x000ae2000c1e9900 */
[----:B------:R-:W-:-:S02]  /*45f0*/  IMAD R128, R176, 0x90, R35 ;  /* 0x00000090b0807824 */ /* 0x000fc400078e0223 */
[----:B0-----:R-:W-:-:S04]  /*4600*/  IMAD.WIDE R66, R126, R177, c[0x0][0x168] ;  /* 0x00005a007e427625 */ /* 0x001fc800078e02b1 */
[-C--:B-1----:R-:W-:Y:S01]  /*4610*/  IMAD.WIDE R68, R128, R177.reuse, c[0x0][0x168] ;  /* 0x00005a0080447625 */ /* 0x082fe200078e02b1 */
[----:B------:R0:W3:Y:S03]  /*4620*/  LDG.E.CONSTANT R123, [R66.64] ;  /* 0x00000006427b7981 */ /* 0x0000e6000c1e9900 */
[-C--:B------:R-:W-:Y:S01]  /*4630*/  IMAD.WIDE R70, R130, R177.reuse, c[0x0][0x168] ;  /* 0x00005a0082467625 */ /* 0x080fe200078e02b1 */
[----:B------:R1:W3:Y:S03]  /*4640*/  LDG.E.CONSTANT R127, [R68.64] ;  /* 0x00000006447f7981 */ /* 0x0002e6000c1e9900 */
[-C--:B------:R-:W-:Y:S01]  /*4650*/  IMAD.WIDE R72, R132, R177.reuse, c[0x0][0x168] ;  /* 0x00005a0084487625 */ /* 0x080fe200078e02b1 */
[----:B------:R0:W3:Y:S03]  /*4660*/  LDG.E.CONSTANT R129, [R70.64] ;  /* 0x0000000646817981 */ /* 0x0000e6000c1e9900 */
[----:B-----5:R-:W-:Y:S01]  /*4670*/  IMAD.WIDE R84, R134, R177, c[0x0][0x168] ;  /* 0x00005a0086547625 */ /* 0x020fe200078e02b1 */
[----:B------:R5:W3:Y:S03]  /*4680*/  LDG.E.CONSTANT R131, [R72.64] ;  /* 0x0000000648837981 */ /* 0x000ae6000c1e9900 */
[C---:B------:R-:W-:Y:S01]  /*4690*/  IMAD R126, R176.reuse, 0x90, R20 ;  /* 0x00000090b07e7824 */ /* 0x040fe200078e0214 */
[----:B------:R1:W3:Y:S01]  /*46a0*/  LDG.E.CONSTANT R133, [R84.64] ;  /* 0x0000000654857981 */ /* 0x0002e2000c1e9900 */
[----:B------:R-:W-:-:S02]  /*46b0*/  IMAD R128, R176, 0x90, R10 ;  /* 0x00000090b0807824 */ /* 0x000fc400078e020a */
[C---:B------:R-:W-:Y:S02]  /*46c0*/  IMAD R130, R176.reuse, 0x90, R25 ;  /* 0x00000090b0827824 */ /* 0x040fe400078e0219 */
[C---:B------:R-:W-:Y:S02]  /*46d0*/  IMAD R132, R176.reuse, 0x90, R30 ;  /* 0x00000090b0847824 */ /* 0x040fe400078e021e */
[----:B------:R-:W-:Y:S02]  /*46e0*/  IMAD R134, R176, 0x90, R36 ;  /* 0x00000090b0867824 */ /* 0x000fe400078e0224 */
[----:B0-----:R-:W-:-:S04]  /*46f0*/  IMAD.WIDE R66, R126, R177, c[0x0][0x168] ;  /* 0x00005a007e427625 */ /* 0x001fc800078e02b1 */
[-C--:B-1----:R-:W-:Y:S01]  /*4700*/  IMAD.WIDE R68, R128, R177.reuse, c[0x0][0x168] ;  /* 0x00005a0080447625 */ /* 0x082fe200078e02b1 */
[----:B------:R0:W3:Y:S03]  /*4710*/  LDG.E.CONSTANT R135, [R66.64] ;  /* 0x0000000642877981 */ /* 0x0000e6000c1e9900 */
[-C--:B------:R-:W-:Y:S01]  /*4720*/  IMAD.WIDE R70, R130, R177.reuse, c[0x0][0x168] ;  /* 0x00005a0082467625 */ /* 0x080fe200078e02b1 */
[----:B------:R1:W3:Y:S03]  /*4730*/  LDG.E.CONSTANT R137, [R68.64] ;  /* 0x0000000644897981 */ /* 0x0002e6000c1e9900 */
[-C--:B-----5:R-:W-:Y:S01]  /*4740*/  IMAD.WIDE R72, R132, R177.reuse, c[0x0][0x168] ;  /* 0x00005a0084487625 */ /* 0x0a0fe200078e02b1 */
[----:B------:R5:W3:Y:S03]  /*4750*/  LDG.E.CONSTANT R139, [R70.64] ;  /* 0x00000006468b7981 */ /* 0x000ae6000c1e9900 */
[----:B------:R-:W-:Y:S01]  /*4760*/  IMAD.WIDE R84, R134, R177, c[0x0][0x168] ;  /* 0x00005a0086547625 */ /* 0x000fe200078e02b1 */
        /* <DEDUP_REMOVED lines=10> */
[-C--:B-----5:R-:W-:Y:S01]  /*4810*/  IMAD.WIDE R70, R130, R177.reuse, c[0x0][0x168] ;  /* 0x00005a0082467625 */ /* 0x0a0fe200078e02b1 */
[----:B------:R1:W5:Y:S03]  /*4820*/  LDG.E.CONSTANT R153, [R68.64] ;  /* 0x0000000644997981 */ /* 0x000366000c1e9900 */
[-C--:B------:R-:W-:Y:S01]  /*4830*/  IMAD.WIDE R72, R132, R177.reuse, c[0x0][0x168] ;  /* 0x00005a0084487625 */ /* 0x080fe200078e02b1 */
[----:B------:R0:W3:Y:S03]  /*4840*/  LDG.E.CONSTANT R157, [R70.64] ;  /* 0x00000006469d7981 */ /* 0x0000e6000c1e9900 */
[----:B------:R-:W-:Y:S01]  /*4850*/  IMAD.WIDE R84, R134, R177, c[0x0][0x168] ;  /* 0x00005a0086547625 */ /* 0x000fe200078e02b1 */
[----:B------:R0:W3:Y:S03]  /*4860*/  LDG.E.CONSTANT R159, [R72.64] ;  /* 0x00000006489f7981 */ /* 0x0000e6000c1e9900 */
[C---:B------:R-:W-:Y:S01]  /*4870*/  IMAD R126, R176.reuse, 0x90, R26 ;  /* 0x00000090b07e7824 */ /* 0x040fe200078e021a */
[----:B------:R1:W5:Y:S01]  /*4880*/  LDG.E.CONSTANT R161, [R84.64] ;  /* 0x0000000654a17981 */ /* 0x000362000c1e9900 */
[----:B------:R-:W-:-:S02]  /*4890*/  IMAD R128, R176, 0x90, R31 ;  /* 0x00000090b0807824 */ /* 0x000fc400078e021f */
[C---:B------:R-:W-:Y:S02]  /*48a0*/  IMAD R130, R176.reuse, 0x90, R37 ;  /* 0x00000090b0827824 */ /* 0x040fe400078e0225 */
[C---:B------:R-:W-:Y:S02]  /*48b0*/  IMAD R132, R176.reuse, 0x90, R6 ;  /* 0x00000090b0847824 */ /* 0x040fe400078e0206 */
[----:B------:R-:W-:Y:S02]  /*48c0*/  IMAD R134, R176, 0x90, R147 ;  /* 0x00000090b0867824 */ /* 0x000fe400078e0293 */
[----:B0-----:R-:W-:-:S04]  /*48d0*/  IMAD.WIDE R66, R126, R177, c[0x0][0x168] ;  /* 0x00005a007e427625 */ /* 0x001fc800078e02b1 */
[-C--:B-1----:R-:W-:Y:S01]  /*48e0*/  IMAD.WIDE R68, R128, R177.reuse, c[0x0][0x168] ;  /* 0x00005a0080447625 */ /* 0x082fe200078e02b1 */
[----:B------:R0:W5:Y:S03]  /*48f0*/  LDG.E.CONSTANT R163, [R66.64] ;  /* 0x0000000642a37981 */ /* 0x000166000c1e9900 */
[-C--:B------:R-:W-:Y:S01]  /*4900*/  IMAD.WIDE R70, R130, R177.reuse, c[0x0][0x168] ;  /* 0x00005a0082467625 */ /* 0x080fe200078e02b1 */
[----:B------:R1:W5:Y:S03]  /*4910*/  LDG.E.CONSTANT R165, [R68.64] ;  /* 0x0000000644a57981 */ /* 0x000366000c1e9900 */
[-C--:B------:R-:W-:Y:S01]  /*4920*/  IMAD.WIDE R72, R132, R177.reuse, c[0x0][0x168] ;  /* 0x00005a0084487625 */ /* 0x080fe200078e02b1 */
[----:B------:R0:W5:Y:S03]  /*4930*/  LDG.E.CONSTANT R167, [R70.64] ;  /* 0x0000000646a77981 */ /* 0x000166000c1e9900 */
[----:B------:R-:W-:Y:S01]  /*4940*/  IMAD.WIDE R84, R134, R177, c[0x0][0x168] ;  /* 0x00005a0086547625 */ /* 0x000fe200078e02b1 */
[----:B------:R0:W5:Y:S03]  /*4950*/  LDG.E.CONSTANT R169, [R72.64] ;  /* 0x0000000648a97981 */ /* 0x000166000c1e9900 */
        /* <DEDUP_REMOVED lines=37> */
[-C--:B-1----:R-:W-:Y:S02]  /*4bb0*/  IMAD.WIDE R68, R128, R177.reuse, c[0x0][0x168] ;  /* 0x00005a0080447625 */ /* 0x082fe400078e02b1 */
[----:B------:R-:W5:Y:S02]  /*4bc0*/  LDG.E.CONSTANT R67, [R66.64] ;  /* 0x0000000642437981 */ /* 0x000f64000c1e9900 */
[-C--:B------:R-:W-:Y:S02]  /*4bd0*/  IMAD.WIDE R70, R130, R177.reuse, c[0x0][0x168] ;  /* 0x00005a0082467625 */ /* 0x080fe400078e02b1 */
[----:B------:R-:W5:Y:S02]  /*4be0*/  LDG.E.CONSTANT R69, [R68.64] ;  /* 0x0000000644457981 */ /* 0x000f64000c1e9900 */
[-C--:B------:R-:W-:Y:S02]  /*4bf0*/  IMAD.WIDE R72, R132, R177.reuse, c[0x0][0x168] ;  /* 0x00005a0084487625 */ /* 0x080fe400078e02b1 */
[----:B------:R-:W5:Y:S02]  /*4c00*/  LDG.E.CONSTANT R71, [R70.64] ;  /* 0x0000000646477981 */ /* 0x000f64000c1e9900 */
[----:B------:R-:W-:-:S02]  /*4c10*/  IMAD.WIDE R84, R134, R177, c[0x0][0x168] ;  /* 0x00005a0086547625 */ /* 0x000fc400078e02b1 */
[----:B------:R-:W5:Y:S04]  /*4c20*/  LDG.E.CONSTANT R73, [R72.64] ;  /* 0x0000000648497981 */ /* 0x000f68000c1e9900 */
[----:B------:R-:W5:Y:S04]  /*4c30*/  LDG.E.CONSTANT R85, [R84.64] ;  /* 0x0000000654557981 */ /* 0x000f68000c1e9900 */
[----:B------:R-:W-:Y:S04]  /*4c40*/  STS [R0.X4+0x1e00], R42 ;  /* 0x001e002a00007388 */ /* 0x000fe80000004800 */
[----:B------:R-:W-:Y:S04]  /*4c50*/  STS [R0.X4+0x2dc0], R43 ;  /* 0x002dc02b00007388 */ /* 0x000fe80000004800 */
[----:B------:R-:W-:Y:S04]  /*4c60*/  STS [R0.X4+0x3d80], R44 ;  /* 0x003d802c00007388 */ /* 0x000fe80000004800 */
[----:B------:R-:W-:Y:S04]  /*4c70*/  STS [R0.X4+0x4d40], R45 ;  /* 0x004d402d00007388 */ /* 0x000fe80000004800 */
[----:B------:R-:W-:Y:S04]  /*4c80*/  STS [R0.X4+0x5d00], R46 ;  /* 0x005d002e00007388 */ /* 0x000fe80000004800 */
[----:B--2---:R-:W-:Y:S04]  /*4c90*/  STS [R0.X4+0x6cc0], R47 ;  /* 0x006cc02f00007388 */ /* 0x004fe80000004800 */
[----:B------:R-:W-:Y:S04]  /*4ca0*/  STS [R0.X4+0x7c80], R50 ;  /* 0x007c803200007388 */ /* 0x000fe80000004800 */
        /* <DEDUP_REMOVED lines=26> */
[----:B----4-:R-:W-:Y:S04]  /*4e50*/  STS [R0.X4+0x4b80], R106 ;  /* 0x004b806a00007388 */ /* 0x010fe80000004800 */
        /* <DEDUP_REMOVED lines=9> */
[----:B---3--:R-:W-:Y:S04]  /*4ef0*/  STS [R0.X4+0x6080], R118 ;  /* 0x0060807600007388 */ /* 0x008fe80000004800 */
        /* <DEDUP_REMOVED lines=14> */
[----:B-----5:R-:W-:Y:S04]  /*4fe0*/  STS [R0.X4+0x7e40], R153 ;  /* 0x007e409900007388 */ /* 0x020fe80000004800 */
        /* <DEDUP_REMOVED lines=22> */
[----:B------:R-:W-:Y:S01]  /*5150*/  STS [R0.X4+0xaa00], R85 ;  /* 0x00aa005500007388 */ /* 0x000fe20000004800 */
[----:B------:R-:W-:-:S03]  /*5160*/  UMOV UR4, URZ ;  /* 0x0000003f00047c82 */ /* 0x000fc60008000000 */
[----:B------:R-:W-:Y:S06]  /*5170*/  BAR.SYNC 0x0 ;  /* 0x0000000000007b1d */ /* 0x000fec0000000000 */
.L_x_5:
[----:B------:R-:W-:Y:S02]  /*5180*/  MOV R43, UR4 ;  /* 0x00000004002b7c02 */ /* 0x000fe40008000f00 */
[----:B------:R-:W-:Y:S01]  /*5190*/  LEA R179, R2, UR4, 0x3 ;  /* 0x0000000402b37c11 */ /* 0x000fe2000f8e18ff */
[----:B------:R-:W-:Y:S02]  /*51a0*/  UIADD3 UR4, UR4, 0x1, URZ ;  /* 0x0000000104047890 */ /* 0x000fe4000fffe03f */
[----:B------:R-:W-:Y:S02]  /*51b0*/  IMAD R182, R43, 0x1e0, R178 ;  /* 0x000001e02bb67824 */ /* 0x000fe400078e02b2 */
[----:B------:R-:W-:Y:S01]  /*51c0*/  IMAD R179, R179, 0x24, RZ ;  /* 0x00000024b3b37824 */ /* 0x000fe200078e02ff */
[----:B------:R-:W-:Y:S02]  /*51d0*/  UISETP.GE.U32.AND UP0, UPT, UR4, 0x4, UPT ;  /* 0x000000040400788c */ /* 0x000fe4000bf06070 */
[----:B------:R-:W-:Y:S04]  /*51e0*/  LDS.64 R150, [R182.X4+0x78] ;  /* 0x00007800b6967984 */ /* 0x000fe80000004a00 */
[----:B------:R-:W0:Y:S01]  /*51f0*/  LDS.128 R108, [R179.X4+0x6600] ;  /* 0x00660000b36c7984 */ /* 0x000e220000004c00 */
[----:B------:R-:W-:-:S03]  /*5200*/  PLOP3.LUT P6, PT, PT, PT, UP0, 0x80, 0x0 ;  /* 0x000000000000781c */ /* 0x000fc60003fcf008 */
[----:B------:R-:W1:Y:S04]  /*5210*/  LDS.64 R42, [R182.X4] ;  /* 0x00000000b62a7984 */ /* 0x000e680000004a00 */
[----:B------:R-:W2:Y:S04]  /*5220*/  LDS.128 R136, [R179.X4+0x6840] ;  /* 0x00684000b3887984 */ /* 0x000ea80000004c00 */
[----:B------:R-:W3:Y:S04]  /*5230*/  LDS.128 R104, [R179.X4+0x1e00] ;  /* 0x001e0000b3687984 */ /* 0x000ee80000004c00 */
[----:B------:R-:W4:Y:S04]  /*5240*/  LDS.64 R44, [R182.X4+0x38] ;  /* 0x00003800b62c7984 */ /* 0x000f280000004a00 */
[----:B------:R-:W5:Y:S04]  /*5250*/  LDS.64 R152, [R182.X4+0xb0] ;  /* 0x0000b000b6987984 */ /* 0x000f680000004a00 */
[----:B------:R-:W5:Y:S04]  /*5260*/  LDS.128 R128, [R179.X4+0x2040] ;  /* 0x00204000b3807984 */ /* 0x000f680000004c00 */
[----:B------:R-:W5:Y:S04]  /*5270*/  LDS.64 R46, [R182.X4+0x8] ;  /* 0x00000800b62e7984 */ /* 0x000f680000004a00 */
[----:B------:R-:W5:Y:S04]  /*5280*/  LDS.64 R60, [R182.X4+0x40] ;  /* 0x00004000b63c7984 */ /* 0x000f680000004a00 */
[----:B------:R-:W5:Y:S01]  /*5290*/  LDS.64 R140, [R182.X4+0x80] ;  /* 0x00008000b68c7984 */ /* 0x000f620000004a00 */
[----:B0-----:R-:W-:-:S03]  /*52a0*/  FFMA R66, R108, R150, R142 ;  /* 0x000000966c427223 */ /* 0x001fc6000000008e */
[----:B------:R-:W-:Y:S01]  /*52b0*/  LDS.64 R164, [R182.X4+0x258] ;  /* 0x00025800b6a47984 */ /* 0x000fe20000004a00 */
[----:B------:R-:W-:Y:S02]  /*52c0*/  FFMA R119, R108, R151, R119 ;  /* 0x000000976c777223 */ /* 0x000fe40000000077 */
[----:B-1----:R-:W-:Y:S01]  /*52d0*/  FFMA R52, R42, R108, R155 ;  /* 0x0000006c2a347223 */ /* 0x002fe2000000009b */
[----:B------:R-:W0:Y:S01]  /*52e0*/  LDS.64 R142, [R182.X4+0xb8] ;  /* 0x0000b800b68e7984 */ /* 0x000e220000004a00 */
[-C--:B------:R-:W-:Y:S02]  /*52f0*/  FFMA R154, R108, R43.reuse, R154 ;  /* 0x0000002b6c9a7223 */ /* 0x080fe4000000009a */
[-C--:B--2---:R-:W-:Y:S01]  /*5300*/  FFMA R40, R42, R136.reuse, R40 ;  /* 0x000000882a287223 */ /* 0x084fe20000000028 */
[----:B------:R-:W-:Y:S01]  /*5310*/  LDS.64 R162, [R182.X4+0x290] ;  /* 0x00029000b6a27984 */ /* 0x000fe20000004a00 */
[----:B------:R-:W-:Y:S02]  /*5320*/  FFMA R94, R150, R136, R80 ;  /* 0x00000088965e7223 */ /* 0x000fe40000000050 */
[C---:B---3--:R-:W-:Y:S01]  /*5330*/  FFMA R50, R104.reuse, R42, R83 ;  /* 0x0000002a68327223 */ /* 0x048fe20000000053 */
[----:B------:R-:W-:Y:S01]  /*5340*/  LDS.64 R160, [R182.X4+0x260] ;  /* 0x00026000b6a07984 */ /* 0x000fe20000004a00 */
[----:B------:R-:W-:-:S02]  /*5350*/  FFMA R82, R104, R43, R82 ;  /* 0x0000002b68527223 */ /* 0x000fc40000000052 */
[----:B----4-:R-:W-:Y:S01]  /*5360*/  FFMA R76, R104, R44, R76 ;  /* 0x0000002c684c7223 */ /* 0x010fe2000000004c */
[----:B------:R-:W-:Y:S01]  /*5370*/  LDS.64 R158, [R182.X4+0x298] ;  /* 0x00029800b69e7984 */ /* 0x000fe20000004a00 */
[----:B------:R-:W-:Y:S02]  /*5380*/  FFMA R54, R44, R108, R115 ;  /* 0x0000006c2c367223 */ /* 0x000fe40000000073 */
[C---:B------:R-:W-:Y:S01]  /*5390*/  FFMA R53, R104.reuse, R45, R53 ;  /* 0x0000002d68357223 */ /* 0x040fe20000000035 */
[----:B------:R-:W-:Y:S01]  /*53a0*/  LDS.64 R166, [R182.X4+0x478] ;  /* 0x00047800b6a67984 */ /* 0x000fe20000004a00 */
[----:B-----5:R-:W-:Y:S02]  /*53b0*/  FFMA R62, R104, R152, R49 ;  /* 0x00000098683e7223 */ /* 0x020fe40000000031 */
[-C--:B------:R-:W-:Y:S01]  /*53c0*/  FFMA R112, R42, R128.reuse, R112 ;  /* 0x000000802a707223 */ /* 0x080fe20000000070 */
[----:B------:R-:W-:Y:S01]  /*53d0*/  LDS.64 R168, [R182.X4+0x440] ;  /* 0x00044000b6a87984 */ /* 0x000fe20000004a00 */
[----:B------:R-:W-:-:S02]  /*53e0*/  FFMA R68, R44, R128, R57 ;  /* 0x000000802c447223 */ /* 0x000fc40000000039 */
[C---:B------:R-:W-:Y:S01]  /*53f0*/  FFMA R65, R128.reuse, R43, R65 ;  /* 0x0000002b80417223 */ /* 0x040fe20000000041 */
[----:B------:R-:W-:Y:S01]  /*5400*/  LDS.128 R120, [R179.X4+0x1e50] ;  /* 0x001e5000b3787984 */ /* 0x000fe20000004c00 */
[----:B------:R-:W-:Y:S02]  /*5410*/  FFMA R56, R128, R45, R56 ;  /* 0x0000002d80387223 */ /* 0x000fe40000000038 */
[-C--:B------:R-:W-:Y:S01]  /*5420*/  FFMA R64, R150, R128.reuse, R64 ;  /* 0x0000008096407223 */ /* 0x080fe20000000040 */
[----:B------:R-:W-:Y:S01]  /*5430*/  LDS.64 R174, [R182.X4+0x650] ;  /* 0x00065000b6ae7984 */ /* 0x000fe20000004a00 */
[----:B------:R-:W-:Y:S02]  /*5440*/  FFMA R92, R152, R128, R48 ;  /* 0x00000080985c7223 */ /* 0x000fe40000000030 */
[C---:B------:R-:W-:Y:S01]  /*5450*/  FFMA R83, R128.reuse, R151, R58 ;  /* 0x0000009780537223 */ /* 0x040fe2000000003a */
[----:B------:R-:W-:Y:S01]  /*5460*/  LDS.64 R132, [R182.X4+0x5a8] ;  /* 0x0005a800b6847984 */ /* 0x000fe20000004a00 */
[----:B------:R-:W-:-:S02]  /*5470*/  FFMA R128, R128, R153, R59 ;  /* 0x0000009980807223 */ /* 0x000fc4000000003b */
[----:B------:R-:W-:Y:S01]  /*5480*/  FFMA R44, R44, R136, R124 ;  /* 0x000000882c2c7223 */ /* 0x000fe2000000007c */
[----:B------:R-:W-:Y:S01]  /*5490*/  LDS.64 R134, [R182.X4+0x5e0] ;  /* 0x0005e000b6867984 */ /* 0x000fe20000004a00 */
[----:B------:R-:W-:Y:S02]  /*54a0*/  FFMA R42, R136, R43, R41 ;  /* 0x0000002b882a7223 */ /* 0x000fe40000000029 */
[C---:B------:R-:W-:Y:S01]  /*54b0*/  FFMA R59, R43.reuse, R137, R40 ;  /* 0x000000892b3b7223 */ /* 0x040fe20000000028 */
[----:B------:R-:W-:Y:S01]  /*54c0*/  LDS.64 R170, [R182.X4+0x2d0] ;  /* 0x0002d000b6aa7984 */ /* 0x000fe20000004a00 */
[-C--:B------:R-:W-:Y:S02]  /*54d0*/  FFMA R91, R108, R45.reuse, R91 ;  /* 0x0000002d6c5b7223 */ /* 0x080fe4000000005b */
[----:B------:R-:W-:Y:S02]  /*54e0*/  FFMA R125, R136, R45, R125 ;  /* 0x0000002d887d7223 */ /* 0x000fe4000000007d */
[----:B------:R-:W-:-:S02]  /*54f0*/  FFMA R41, R43, R105, R50 ;  /* 0x000000692b297223 */ /* 0x000fc40000000032 */
[C---:B------:R-:W-:Y:S02]  /*5500*/  FFMA R49, R43.reuse, R109, R52 ;  /* 0x0000006d2b317223 */ /* 0x040fe40000000034 */
[----:B------:R-:W-:Y:S02]  /*5510*/  FFMA R55, R43, R129, R112 ;  /* 0x000000812b377223 */ /* 0x000fe40000000070 */
[C---:B------:R-:W-:Y:S02]  /*5520*/  FFMA R43, R45.reuse, R105, R76 ;  /* 0x000000692d2b7223 */ /* 0x040fe4000000004c */
[C---:B------:R-:W-:Y:S02]  /*5530*/  FFMA R51, R45.reuse, R109, R54 ;  /* 0x0000006d2d337223 */ /* 0x040fe40000000036 */
[C---:B------:R-:W-:Y:S02]  /*5540*/  FFMA R57, R45.reuse, R129, R68 ;  /* 0x000000812d397223 */ /* 0x040fe40000000044 */
[----:B------:R-:W-:-:S02]  /*5550*/  FFMA R45, R45, R137, R44 ;  /* 0x000000892d2d7223 */ /* 0x000fc4000000002c */
[C---:B------:R-:W-:Y:S02]  /*5560*/  FFMA R42, R46.reuse, R137, R42 ;  /* 0x000000892e2a7223 */ /* 0x040fe4000000002a */
[C---:B------:R-:W-:Y:S02]  /*5570*/  FFMA R80, R46.reuse, R138, R59 ;  /* 0x0000008a2e507223 */ /* 0x040fe4000000003b */
[C---:B------:R-:W-:Y:S02]  /*5580*/  FFMA R82, R46.reuse, R105, R82 ;  /* 0x000000692e527223 */ /* 0x040fe40000000052 */
[C---:B------:R-:W-:Y:S02]  /*5590*/  FFMA R154, R46.reuse, R109, R154 ;  /* 0x0000006d2e9a7223 */ /* 0x040fe4000000009a */
[----:B------:R-:W-:Y:S02]  /*55a0*/  FFMA R65, R46, R129, R65 ;  /* 0x000000812e417223 */ /* 0x000fe40000000041 */
[----:B------:R-:W-:-:S02]  /*55b0*/  FFMA R58, R60, R105, R53 ;  /* 0x000000693c3a7223 */ /* 0x000fc40000000035 */
[C---:B------:R-:W-:Y:S02]  /*55c0*/  FFMA R91, R60.reuse, R109, R91 ;  /* 0x0000006d3c5b7223 */ /* 0x040fe4000000005b */
[C---:B------:R-:W-:Y:S02]  /*55d0*/  FFMA R59, R60.reuse, R129, R56 ;  /* 0x000000813c3b7223 */ /* 0x040fe40000000038 */
[----:B------:R-:W-:Y:S02]  /*55e0*/  FFMA R125, R60, R137, R125 ;  /* 0x000000893c7d7223 */ /* 0x000fe4000000007d */
[----:B------:R-:W-:Y:S02]  /*55f0*/  FFMA R78, R104, R150, R78 ;  /* 0x00000096684e7223 */ /* 0x000fe4000000004e */
[----:B------:R-:W-:Y:S02]  /*5600*/  FFMA R96, R152, R136, R88 ;  /* 0x0000008898607223 */ /* 0x000fe40000000058 */
[----:B------:R-:W-:-:S02]  /*5610*/  FFMA R85, R136, R151, R81 ;  /* 0x0000009788557223 */ /* 0x000fc40000000051 */
[C---:B------:R-:W-:Y:S02]  /*5620*/  FFMA R67, R46.reuse, R106, R41 ;  /* 0x0000006a2e437223 */ /* 0x040fe40000000029 */
[C---:B------:R-:W-:Y:S02]  /*5630*/  FFMA R69, R46.reuse, R110, R49 ;  /* 0x0000006e2e457223 */ /* 0x040fe40000000031 */
[-C--:B------:R-:W-:Y:S02]  /*5640*/  FFMA R73, R46, R130.reuse, R55 ;  /* 0x000000822e497223 */ /* 0x080fe40000000037 */
[-C--:B------:R-:W-:Y:S01]  /*5650*/  FFMA R82, R106, R47.reuse, R82 ;  /* 0x0000002f6a527223 */ /* 0x080fe20000000052 */
[----:B------:R-:W-:Y:S01]  /*5660*/  LDS.128 R52, [R179.X4+0x6860] ;  /* 0x00686000b3347984 */ /* 0x000fe20000004c00 */
[----:B------:R-:W-:Y:S02]  /*5670*/  FFMA R154, R110, R47, R154 ;  /* 0x0000002f6e9a7223 */ /* 0x000fe4000000009a */
[----:B------:R-:W-:-:S02]  /*5680*/  FFMA R84, R47, R130, R65 ;  /* 0x000000822f547223 */ /* 0x000fc40000000041 */
[----:B------:R-:W-:Y:S02]  /*5690*/  FFMA R88, R47, R138, R42 ;  /* 0x0000008a2f587223 */ /* 0x000fe4000000002a */
[C---:B------:R-:W-:Y:S02]  /*56a0*/  FFMA R68, R60.reuse, R106, R43 ;  /* 0x0000006a3c447223 */ /* 0x040fe4000000002b */
[C---:B------:R-:W-:Y:S01]  /*56b0*/  FFMA R70, R60.reuse, R110, R51 ;  /* 0x0000006e3c467223 */ /* 0x040fe20000000033 */
[----:B------:R-:W-:Y:S01]  /*56c0*/  LDS.128 R40, [R179.X4+0x1e20] ;  /* 0x001e2000b3287984 */ /* 0x000fe20000004c00 */
[C---:B------:R-:W-:Y:S02]  /*56d0*/  FFMA R76, R60.reuse, R130, R57 ;  /* 0x000000823c4c7223 */ /* 0x040fe40000000039 */
[----:B------:R-:W-:Y:S01]  /*56e0*/  FFMA R81, R60, R138, R45 ;  /* 0x0000008a3c517223 */ /* 0x000fe2000000002d */
[----:B------:R-:W1:Y:S01]  /*56f0*/  LDS.64 R56, [R182.X4+0x1e0] ;  /* 0x0001e000b6387984 */ /* 0x000e620000004a00 */
[----:B------:R-:W-:-:S02]  /*5700*/  FFMA R72, R106, R61, R58 ;  /* 0x0000003d6a487223 */ /* 0x000fc4000000003a */
[----:B------:R-:W-:Y:S01]  /*5710*/  FFMA R74, R110, R61, R91 ;  /* 0x0000003d6e4a7223 */ /* 0x000fe2000000005b */
[----:B------:R-:W2:Y:S01]  /*5720*/  LDS.128 R44, [R179.X4+0x6620] ;  /* 0x00662000b32c7984 */ /* 0x000ea20000004c00 */
[C---:B------:R-:W-:Y:S02]  /*5730*/  FFMA R86, R61.reuse, R130, R59 ;  /* 0x000000823d567223 */ /* 0x040fe4000000003b */
[----:B------:R-:W-:Y:S01]  /*5740*/  FFMA R100, R61, R138, R125 ;  /* 0x0000008a3d647223 */ /* 0x000fe2000000007d */
[----:B------:R-:W3:Y:S01]  /*5750*/  LDS.128 R48, [R179.X4+0x2060] ;  /* 0x00206000b3307984 */ /* 0x000ee20000004c00 */
[----:B------:R-:W-:Y:S02]  /*5760*/  FFMA R75, R136, R153, R75 ;  /* 0x00000099884b7223 */ /* 0x000fe4000000004b */
[C---:B------:R-:W-:Y:S01]  /*5770*/  FFMA R61, R105.reuse, R151, R78 ;  /* 0x00000097693d7223 */ /* 0x040fe2000000004e */
[----:B------:R-:W4:Y:S01]  /*5780*/  LDS.64 R58, [R182.X4+0x218] ;  /* 0x00021800b63a7984 */ /* 0x000f220000004a00 */
[----:B------:R-:W-:-:S02]  /*5790*/  FFMA R63, R105, R153, R62 ;  /* 0x00000099693f7223 */ /* 0x000fc4000000003e */
[CC--:B------:R-:W-:Y:S01]  /*57a0*/  FFMA R87, R151.reuse, R129.reuse, R64 ;  /* 0x0000008197577223 */ /* 0x0c0fe20000000040 */
[----:B------:R-:W-:Y:S01]  /*57b0*/  LDS.128 R124, [R179.X4+0x6650] ;  /* 0x00665000b37c7984 */ /* 0x000fe20000004c00 */
[C---:B------:R-:W-:Y:S02]  /*57c0*/  FFMA R62, R140.reuse, R129, R83 ;  /* 0x000000818c3e7223 */ /* 0x040fe40000000053 */
[-C--:B------:R-:W-:Y:S02]  /*57d0*/  FFMA R83, R151, R137.reuse, R94 ;  /* 0x0000008997537223 */ /* 0x080fe4000000005e */
[-C--:B------:R-:W-:Y:S02]  /*57e0*/  FFMA R91, R153, R137.reuse, R96 ;  /* 0x00000089995b7223 */ /* 0x080fe40000000060 */
[-C--:B------:R-:W-:Y:S02]  /*57f0*/  FFMA R64, R140, R137.reuse, R85 ;  /* 0x000000898c407223 */ /* 0x080fe40000000055 */
[----:B0-----:R-:W-:-:S02]  /*5800*/  FFMA R137, R142, R137, R75 ;  /* 0x000000898e897223 */ /* 0x001fc4000000004b */
[-C--:B------:R-:W-:Y:S02]  /*5810*/  FFMA R75, R140, R106.reuse, R61 ;  /* 0x0000006a8c4b7223 */ /* 0x080fe4000000003d */
[----:B------:R-:W0:Y:S01]  /*5820*/  LDS.64 R60, [R182.X4+0x1e8] ;  /* 0x0001e800b63c7984 */ /* 0x000e220000004a00 */
[----:B------:R-:W-:Y:S02]  /*5830*/  FFMA R89, R153, R129, R92 ;  /* 0x0000008199597223 */ /* 0x000fe4000000005c */
[----:B------:R-:W-:Y:S02]  /*5840*/  FFMA R92, R142, R106, R63 ;  /* 0x0000006a8e5c7223 */ /* 0x000fe4000000003f */
[----:B------:R-:W-:Y:S02]  /*5850*/  FFMA R102, R141, R130, R62 ;  /* 0x000000828d667223 */ /* 0x000fe4000000003e */
[----:B------:R-:W5:Y:S01]  /*5860*/  LDS.64 R62, [R182.X4+0x220] ;  /* 0x00022000b63e7984 */ /* 0x000f620000004a00 */
[----:B------:R-:W-:-:S02]  /*5870*/  FFMA R77, R104, R151, R77 ;  /* 0x00000097684d7223 */ /* 0x000fc4000000004d */
[C---:B------:R-:W-:Y:S02]  /*5880*/  FFMA R90, R108.reuse, R152, R90 ;  /* 0x000000986c5a7223 */ /* 0x040fe4000000005a */
[----:B------:R-:W-:Y:S02]  /*5890*/  FFMA R79, R108, R153, R79 ;  /* 0x000000996c4f7223 */ /* 0x000fe4000000004f */
[C---:B------:R-:W-:Y:S02]  /*58a0*/  FFMA R77, R140.reuse, R105, R77 ;  /* 0x000000698c4d7223 */ /* 0x040fe4000000004d */
[C---:B------:R-:W-:Y:S02]  /*58b0*/  FFMA R65, R109.reuse, R151, R66 ;  /* 0x000000976d417223 */ /* 0x040fe40000000042 */
[----:B------:R-:W-:Y:S02]  /*58c0*/  FFMA R71, R109, R153, R90 ;  /* 0x000000996d477223 */ /* 0x000fe4000000005a */
[----:B------:R-:W-:-:S02]  /*58d0*/  FFMA R119, R140, R109, R119 ;  /* 0x0000006d8c777223 */ /* 0x000fc40000000077 */
[----:B------:R-:W-:Y:S02]  /*58e0*/  FFMA R79, R142, R109, R79 ;  /* 0x0000006d8e4f7223 */ /* 0x000fe4000000004f */
[----:B------:R-:W-:Y:S02]  /*58f0*/  FFMA R96, R106, R141, R77 ;  /* 0x0000008d6a607223 */ /* 0x000fe4000000004d */
[----:B-1----:R-:W-:Y:S02]  /*5900*/  FFMA R67, R41, R56, R67 ;  /* 0x0000003829437223 */ /* 0x002fe40000000043 */
[C---:B--2---:R-:W-:Y:S02]  /*5910*/  FFMA R69, R56.reuse, R45, R69 ;  /* 0x0000002d38457223 */ /* 0x044fe40000000045 */
[C---:B---3--:R-:W-:Y:S02]  /*5920*/  FFMA R77, R56.reuse, R49, R73 ;  /* 0x00000031384d7223 */ /* 0x048fe40000000049 */
[----:B------:R-:W-:-:S02]  /*5930*/  FFMA R80, R56, R53, R80 ;  /* 0x0000003538507223 */ /* 0x000fc40000000050 */
[----:B----4-:R-:W-:Y:S02]  /*5940*/  FFMA R68, R41, R58, R68 ;  /* 0x0000003a29447223 */ /* 0x010fe40000000044 */
[C---:B------:R-:W-:Y:S02]  /*5950*/  FFMA R70, R58.reuse, R45, R70 ;  /* 0x0000002d3a467223 */ /* 0x040fe40000000046 */
[----:B------:R-:W-:Y:S02]  /*5960*/  FFMA R76, R58, R49, R76 ;  /* 0x000000313a4c7223 */ /* 0x000fe4000000004c */
[-C--:B------:R-:W-:Y:S02]  /*5970*/  FFMA R93, R140, R110.reuse, R65 ;  /* 0x0000006e8c5d7223 */ /* 0x080fe40000000041 */
[----:B------:R-:W-:Y:S02]  /*5980*/  FFMA R98, R110, R141, R119 ;  /* 0x0000008d6e627223 */ /* 0x000fe40000000077 */
[----:B------:R-:W-:-:S02]  /*5990*/  FFMA R94, R142, R110, R71 ;  /* 0x0000006e8e5e7223 */ /* 0x000fc40000000047 */
[----:B------:R-:W-:Y:S02]  /*59a0*/  FFMA R85, R53, R57, R88 ;  /* 0x0000003935557223 */ /* 0x000fe40000000058 */
[----:B------:R-:W-:Y:S02]  /*59b0*/  FFMA R81, R58, R53, R81 ;  /* 0x000000353a517223 */ /* 0x000fe40000000051 */
[----:B------:R-:W-:Y:S02]  /*59c0*/  FFMA R110, R110, R143, R79 ;  /* 0x0000008f6e6e7223 */ /* 0x000fe4000000004f */
[-C--:B------:R-:W-:Y:S02]  /*59d0*/  FFMA R97, R142, R130.reuse, R89 ;  /* 0x000000828e617223 */ /* 0x080fe40000000059 */
[C---:B------:R-:W-:Y:S02]  /*59e0*/  FFMA R95, R140.reuse, R130, R87 ;  /* 0x000000828c5f7223 */ /* 0x040fe40000000057 */
[----:B------:R-:W-:-:S02]  /*59f0*/  FFMA R65, R140, R138, R83 ;  /* 0x0000008a8c417223 */ /* 0x000fc40000000053 */
[-C--:B------:R-:W-:Y:S02]  /*5a00*/  FFMA R71, R41, R57.reuse, R82 ;  /* 0x0000003929477223 */ /* 0x080fe40000000052 */
[-C--:B------:R-:W-:Y:S02]  /*5a10*/  FFMA R73, R45, R57.reuse, R154 ;  /* 0x000000392d497223 */ /* 0x080fe4000000009a */
[----:B------:R-:W-:Y:S01]  /*5a20*/  FFMA R79, R49, R57, R84 ;  /* 0x00000039314f7223 */ /* 0x000fe20000000054 */
[----:B------:R-:W-:Y:S01]  /*5a30*/  LDS.64 R154, [R182.X4+0x470] ;  /* 0x00047000b69a7984 */ /* 0x000fe20000004a00 */
[C---:B------:R-:W-:Y:S02]  /*5a40*/  FFMA R89, R57.reuse, R42, R67 ;  /* 0x0000002a39597223 */ /* 0x040fe40000000043 */
[C---:B------:R-:W-:Y:S02]  /*5a50*/  FFMA R69, R57.reuse, R46, R69 ;  /* 0x0000002e39457223 */ /* 0x040fe40000000045 */
[----:B------:R-:W-:-:S02]  /*5a60*/  FFMA R77, R57, R50, R77 ;  /* 0x00000032394d7223 */ /* 0x000fc4000000004d */
[----:B------:R-:W-:Y:S02]  /*5a70*/  FFMA R78, R57, R54, R80 ;  /* 0x00000036394e7223 */ /* 0x000fe40000000050 */
[-C--:B------:R-:W-:Y:S02]  /*5a80*/  FFMA R57, R41, R59.reuse, R72 ;  /* 0x0000003b29397223 */ /* 0x080fe40000000048 */
[-C--:B------:R-:W-:Y:S02]  /*5a90*/  FFMA R67, R45, R59.reuse, R74 ;  /* 0x0000003b2d437223 */ /* 0x080fe4000000004a */
[-C--:B------:R-:W-:Y:S02]  /*5aa0*/  FFMA R83, R49, R59.reuse, R86 ;  /* 0x0000003b31537223 */ /* 0x080fe40000000056 */
[----:B------:R-:W-:Y:S02]  /*5ab0*/  FFMA R87, R53, R59, R100 ;  /* 0x0000003b35577223 */ /* 0x000fe40000000064 */
[----:B------:R-:W-:-:S02]  /*5ac0*/  FFMA R68, R59, R42, R68 ;  /* 0x0000002a3b447223 */ /* 0x000fc40000000044 */
[C---:B------:R-:W-:Y:S02]  /*5ad0*/  FFMA R70, R59.reuse, R46, R70 ;  /* 0x0000002e3b467223 */ /* 0x040fe40000000046 */
[C---:B------:R-:W-:Y:S02]  /*5ae0*/  FFMA R56, R59.reuse, R50, R76 ;  /* 0x000000323b387223 */ /* 0x040fe4000000004c */
[-C--:B------:R-:W-:Y:S02]  /*5af0*/  FFMA R59, R59, R54.reuse, R81 ;  /* 0x000000363b3b7223 */ /* 0x080fe40000000051 */
[C---:B0-----:R-:W-:Y:S02]  /*5b00*/  FFMA R58, R60.reuse, R54, R85 ;  /* 0x000000363c3a7223 */ /* 0x041fe40000000055 */
[C---:B------:R-:W-:Y:S02]  /*5b10*/  FFMA R76, R60.reuse, R50, R79 ;  /* 0x000000323c4c7223 */ /* 0x040fe4000000004f */
[----:B------:R-:W-:-:S02]  /*5b20*/  FFMA R79, R60, R55, R78 ;  /* 0x000000373c4f7223 */ /* 0x000fc4000000004e */
[C---:B-----5:R-:W-:Y:S02]  /*5b30*/  FFMA R84, R62.reuse, R50, R83 ;  /* 0x000000323e547223 */ /* 0x060fe40000000053 */
[----:B------:R-:W-:Y:S02]  /*5b40*/  FFMA R78, R61, R55, R58 ;  /* 0x000000373d4e7223 */ /* 0x000fe4000000003a */
[C---:B------:R-:W-:Y:S02]  /*5b50*/  FFMA R90, R62.reuse, R42, R57 ;  /* 0x0000002a3e5a7223 */ /* 0x040fe40000000039 */
[C---:B------:R-:W-:Y:S02]  /*5b60*/  FFMA R85, R62.reuse, R51, R56 ;  /* 0x000000333e557223 */ /* 0x040fe40000000038 */
[----:B------:R-:W-:Y:S02]  /*5b70*/  FFMA R83, R62, R55, R59 ;  /* 0x000000373e537223 */ /* 0x000fe4000000003b */
[----:B------:R-:W0:Y:S01]  /*5b80*/  LDS.128 R56, [R179.X4+0x1e40] ;  /* 0x001e4000b3387984 */ /* 0x000e220000004c00 */
[----:B------:R-:W-:-:S02]  /*5b90*/  FFMA R104, R104, R153, R156 ;  /* 0x0000009968687223 */ /* 0x000fc4000000009c */
[----:B------:R-:W-:Y:S01]  /*5ba0*/  FFMA R88, R60, R42, R71 ;  /* 0x0000002a3c587223 */ /* 0x000fe20000000047 */
[----:B------:R-:W-:Y:S01]  /*5bb0*/  LDS.64 R156, [R182.X4+0x438] ;  /* 0x00043800b69c7984 */ /* 0x000fe20000004a00 */
[----:B------:R-:W-:Y:S02]  /*5bc0*/  FFMA R104, R142, R105, R104 ;  /* 0x000000698e687223 */ /* 0x000fe40000000068 */
[----:B------:R-:W-:Y:S02]  /*5bd0*/  FFMA R80, R60, R46, R73 ;  /* 0x0000002e3c507223 */ /* 0x000fe40000000049 */
[----:B------:R-:W-:Y:S01]  /*5be0*/  FFMA R128, R142, R129, R128 ;  /* 0x000000818e807223 */ /* 0x000fe20000000080 */
[----:B------:R-:W1:Y:S01]  /*5bf0*/  LDS.64 R72, [R182.X4+0x3c0] ;  /* 0x0003c000b6487984 */ /* 0x000e620000004a00 */
[----:B------:R-:W-:Y:S02]  /*5c00*/  FFMA R104, R106, R143, R104 ;  /* 0x0000008f6a687223 */ /* 0x000fe40000000068 */
[----:B------:R-:W-:-:S02]  /*5c10*/  FFMA R88, R43, R61, R88 ;  /* 0x0000003d2b587223 */ /* 0x000fc40000000058 */
[----:B------:R-:W-:Y:S02]  /*5c20*/  FFMA R80, R47, R61, R80 ;  /* 0x0000003d2f507223 */ /* 0x000fe40000000050 */
[----:B------:R-:W-:Y:S02]  /*5c30*/  FFMA R76, R61, R51, R76 ;  /* 0x000000333d4c7223 */ /* 0x000fe4000000004c */
[----:B------:R-:W-:Y:S02]  /*5c40*/  FFMA R128, R143, R130, R128 ;  /* 0x000000828f807223 */ /* 0x000fe40000000080 */
[----:B------:R-:W-:Y:S02]  /*5c50*/  FFMA R66, R142, R138, R91 ;  /* 0x0000008a8e427223 */ /* 0x000fe4000000005b */
[C---:B------:R-:W-:Y:S02]  /*5c60*/  FFMA R89, R60.reuse, R43, R89 ;  /* 0x0000002b3c597223 */ /* 0x040fe40000000059 */
[----:B------:R-:W-:-:S02]  /*5c70*/  FFMA R81, R60, R47, R69 ;  /* 0x0000002f3c517223 */ /* 0x000fc40000000045 */
[----:B------:R-:W-:Y:S02]  /*5c80*/  FFMA R77, R60, R51, R77 ;  /* 0x000000333c4d7223 */ /* 0x000fe4000000004d */
[C---:B------:R-:W-:Y:S02]  /*5c90*/  FFMA R61, R41.reuse, R165, R96 ;  /* 0x000000a5293d7223 */ /* 0x040fe40000000060 */
[C---:B------:R-:W-:Y:S02]  /*5ca0*/  FFMA R60, R41.reuse, R164, R75 ;  /* 0x000000a4293c7223 */ /* 0x040fe4000000004b */
[----:B------:R-:W-:Y:S01]  /*5cb0*/  FFMA R92, R41, R162, R92 ;  /* 0x000000a2295c7223 */ /* 0x000fe2000000005c */
[----:B------:R-:W2:Y:S01]  /*5cc0*/  LDS.64 R74, [R182.X4+0x3f8] ;  /* 0x0003f800b64a7984 */ /* 0x000ea20000004a00 */
[C---:B------:R-:W-:Y:S02]  /*5cd0*/  FFMA R86, R62.reuse, R46, R67 ;  /* 0x0000002e3e567223 */ /* 0x040fe40000000043 */
[----:B------:R-:W-:-:S02]  /*5ce0*/  FFMA R82, R62, R54, R87 ;  /* 0x000000363e527223 */ /* 0x000fc40000000057 */
[----:B------:R-:W-:Y:S02]  /*5cf0*/  FFMA R41, R41, R163, R104 ;  /* 0x000000a329297223 */ /* 0x000fe40000000068 */
[----:B------:R-:W-:Y:S02]  /*5d00*/  FFMA R64, R141, R138, R64 ;  /* 0x0000008a8d407223 */ /* 0x000fe40000000040 */
[C---:B------:R-:W-:Y:S02]  /*5d10*/  FFMA R91, R62.reuse, R43, R68 ;  /* 0x0000002b3e5b7223 */ /* 0x040fe40000000044 */
[----:B------:R-:W-:Y:S02]  /*5d20*/  FFMA R87, R62, R47, R70 ;  /* 0x0000002f3e577223 */ /* 0x000fe40000000046 */
[C---:B------:R-:W-:Y:S02]  /*5d30*/  FFMA R67, R45.reuse, R165, R98 ;  /* 0x000000a52d437223 */ /* 0x040fe40000000062 */
[----:B------:R-:W-:-:S02]  /*5d40*/  FFMA R93, R45, R164, R93 ;  /* 0x000000a42d5d7223 */ /* 0x000fc4000000005d */
[----:B------:R-:W-:Y:S02]  /*5d50*/  FFMA R94, R45, R162, R94 ;  /* 0x000000a22d5e7223 */ /* 0x000fe4000000005e */
[----:B------:R-:W-:Y:S02]  /*5d60*/  FFMA R95, R164, R49, R95 ;  /* 0x00000031a45f7223 */ /* 0x000fe4000000005f */
[C---:B------:R-:W-:Y:S02]  /*5d70*/  FFMA R71, R49.reuse, R165, R102 ;  /* 0x000000a531477223 */ /* 0x040fe40000000066 */
[----:B------:R-:W-:Y:S02]  /*5d80*/  FFMA R97, R162, R49, R97 ;  /* 0x00000031a2617223 */ /* 0x000fe40000000061 */
[----:B------:R-:W-:Y:S02]  /*5d90*/  FFMA R99, R49, R163, R128 ;  /* 0x000000a331637223 */ /* 0x000fe40000000080 */
[-C--:B------:R-:W-:Y:S01]  /*5da0*/  FFMA R69, R164, R53.reuse, R65 ;  /* 0x00000035a4457223 */ /* 0x080fe20000000041 */
[----:B------:R-:W-:Y:S01]  /*5db0*/  LDS.64 R128, [R182.X4+0x5a0] ;  /* 0x0005a000b6807984 */ /* 0x000fe20000004a00 */
[----:B------:R-:W-:-:S02]  /*5dc0*/  FFMA R70, R162, R53, R66 ;  /* 0x00000035a2467223 */ /* 0x000fc40000000042 */
[----:B------:R-:W-:Y:S02]  /*5dd0*/  FFMA R68, R160, R42, R61 ;  /* 0x0000002aa0447223 */ /* 0x000fe4000000003d */
[----:B------:R-:W-:Y:S02]  /*5de0*/  FFMA R45, R45, R163, R110 ;  /* 0x000000a32d2d7223 */ /* 0x000fe4000000006e */
[C---:B------:R-:W-:Y:S02]  /*5df0*/  FFMA R49, R42.reuse, R165, R60 ;  /* 0x000000a52a317223 */ /* 0x040fe4000000003c */
[----:B------:R-:W-:Y:S02]  /*5e00*/  FFMA R92, R42, R163, R92 ;  /* 0x000000a32a5c7223 */ /* 0x000fe4000000005c */
[-C--:B------:R-:W-:Y:S02]  /*5e10*/  FFMA R90, R43, R63.reuse, R90 ;  /* 0x0000003f2b5a7223 */ /* 0x080fe4000000005a */
[----:B------:R-:W-:-:S02]  /*5e20*/  FFMA R86, R47, R63, R86 ;  /* 0x0000003f2f567223 */ /* 0x000fc40000000056 */
[C---:B------:R-:W-:Y:S02]  /*5e30*/  FFMA R84, R63.reuse, R51, R84 ;  /* 0x000000333f547223 */ /* 0x040fe40000000054 */
[----:B------:R-:W-:Y:S02]  /*5e40*/  FFMA R82, R63, R55, R82 ;  /* 0x000000373f527223 */ /* 0x000fe40000000052 */
[----:B------:R-:W-:Y:S01]  /*5e50*/  FFMA R42, R158, R42, R41 ;  /* 0x0000002a9e2a7223 */ /* 0x000fe20000000029 */
[----:B------:R-:W3:Y:S01]  /*5e60*/  LDS.128 R60, [R179.X4+0x6640] ;  /* 0x00664000b33c7984 */ /* 0x000ee20000004c00 */
[-C--:B------:R-:W-:Y:S02]  /*5e70*/  FFMA R101, R53, R165.reuse, R64 ;  /* 0x000000a535657223 */ /* 0x080fe40000000040 */
[C---:B------:R-:W-:Y:S02]  /*5e80*/  FFMA R93, R46.reuse, R165, R93 ;  /* 0x000000a52e5d7223 */ /* 0x040fe4000000005d */
[----:B------:R-:W-:-:S02]  /*5e90*/  FFMA R94, R46, R163, R94 ;  /* 0x000000a32e5e7223 */ /* 0x000fc4000000005e */
[C---:B------:R-:W-:Y:S02]  /*5ea0*/  FFMA R96, R160.reuse, R46, R67 ;  /* 0x0000002ea0607223 */ /* 0x040fe40000000043 */
[-C--:B------:R-:W-:Y:S01]  /*5eb0*/  FFMA R41, R165, R50.reuse, R95 ;  /* 0x00000032a5297223 */ /* 0x080fe2000000005f */
[----:B------:R-:W4:Y:S01]  /*5ec0*/  LDS.128 R64, [R179.X4+0x2080] ;  /* 0x00208000b3407984 */ /* 0x000f220000004c00 */
[-C--:B------:R-:W-:Y:S02]  /*5ed0*/  FFMA R97, R163, R50.reuse, R97 ;  /* 0x00000032a3617223 */ /* 0x080fe40000000061 */
[-C--:B------:R-:W-:Y:S02]  /*5ee0*/  FFMA R100, R160, R50.reuse, R71 ;  /* 0x00000032a0647223 */ /* 0x080fe40000000047 */
[C---:B------:R-:W-:Y:S02]  /*5ef0*/  FFMA R102, R158.reuse, R50, R99 ;  /* 0x000000329e667223 */ /* 0x040fe40000000063 */
[----:B------:R-:W-:-:S02]  /*5f00*/  FFMA R46, R158, R46, R45 ;  /* 0x0000002e9e2e7223 */ /* 0x000fc4000000002d */
[-C--:B------:R-:W-:Y:S02]  /*5f10*/  FFMA R50, R165, R54.reuse, R69 ;  /* 0x00000036a5327223 */ /* 0x080fe40000000045 */
[-C--:B------:R-:W-:Y:S02]  /*5f20*/  FFMA R98, R163, R54.reuse, R70 ;  /* 0x00000036a3627223 */ /* 0x080fe40000000046 */
[C---:B------:R-:W-:Y:S02]  /*5f30*/  FFMA R95, R43.reuse, R161, R68 ;  /* 0x000000a12b5f7223 */ /* 0x040fe40000000044 */
[----:B------:R-:W-:Y:S01]  /*5f40*/  FFMA R45, R158, R43, R92 ;  /* 0x0000002b9e2d7223 */ /* 0x000fe2000000005c */
[----:B------:R-:W5:Y:S01]  /*5f50*/  LDS.128 R68, [R179.X4+0x6880] ;  /* 0x00688000b3447984 */ /* 0x000f620000004c00 */
[----:B------:R-:W-:Y:S02]  /*5f60*/  FFMA R42, R43, R159, R42 ;  /* 0x0000009f2b2a7223 */ /* 0x000fe4000000002a */
[----:B------:R-:W-:-:S02]  /*5f70*/  FFMA R104, R160, R54, R101 ;  /* 0x00000036a0687223 */ /* 0x000fc40000000065 */
[----:B------:R-:W-:Y:S02]  /*5f80*/  FFMA R138, R143, R138, R137 ;  /* 0x0000008a8f8a7223 */ /* 0x000fe40000000089 */
[----:B------:R-:W-:Y:S01]  /*5f90*/  FFMA R101, R158, R55, R98 ;  /* 0x000000379e657223 */ /* 0x000fe20000000062 */
[----:B------:R-:W-:Y:S01]  /*5fa0*/  LDS.64 R136, [R182.X4+0x5d8] ;  /* 0x0005d800b6887984 */ /* 0x000fe20000004a00 */
[----:B0-----:R-:W-:Y:S02]  /*5fb0*/  FFMA R98, R58, R154, R45 ;  /* 0x0000009a3a627223 */ /* 0x001fe4000000002d */
[----:B------:R-:W-:Y:S02]  /*5fc0*/  FFMA R49, R160, R43, R49 ;  /* 0x0000002ba0317223 */ /* 0x000fe40000000031 */
[----:B------:R-:W-:Y:S02]  /*5fd0*/  FFMA R45, R58, R155, R42 ;  /* 0x0000009b3a2d7223 */ /* 0x000fe4000000002a */
[----:B------:R-:W0:Y:S01]  /*5fe0*/  LDS.64 R42, [R182.X4+0x3c8] ;  /* 0x0003c800b62a7984 */ /* 0x000e220000004a00 */
[----:B------:R-:W-:-:S02]  /*5ff0*/  FFMA R53, R53, R163, R138 ;  /* 0x000000a335357223 */ /* 0x000fc4000000008a */
[----:B------:R-:W-:Y:S02]  /*6000*/  FFMA R93, R160, R47, R93 ;  /* 0x0000002fa05d7223 */ /* 0x000fe4000000005d */
[C---:B------:R-:W-:Y:S02]  /*6010*/  FFMA R54, R158.reuse, R54, R53 ;  /* 0x000000369e367223 */ /* 0x040fe40000000035 */
[C---:B------:R-:W-:Y:S02]  /*6020*/  FFMA R96, R47.reuse, R161, R96 ;  /* 0x000000a12f607223 */ /* 0x040fe40000000060 */
[----:B------:R-:W-:Y:S02]  /*6030*/  FFMA R53, R158, R47, R94 ;  /* 0x0000002f9e357223 */ /* 0x000fe4000000005e */
[----:B------:R-:W-:Y:S02]  /*6040*/  FFMA R92, R47, R159, R46 ;  /* 0x0000009f2f5c7223 */ /* 0x000fe4000000002e */
[----:B------:R-:W0:Y:S01]  /*6050*/  LDS.64 R46, [R182.X4+0x400] ;  /* 0x00040000b62e7984 */ /* 0x000e220000004a00 */
[----:B------:R-:W-:-:S02]  /*6060*/  FFMA R99, R160, R51, R41 ;  /* 0x00000033a0637223 */ /* 0x000fc40000000029 */
[-C--:B------:R-:W-:Y:S02]  /*6070*/  FFMA R103, R161, R51.reuse, R100 ;  /* 0x00000033a1677223 */ /* 0x080fe40000000064 */
[-C--:B------:R-:W-:Y:S02]  /*6080*/  FFMA R97, R158, R51.reuse, R97 ;  /* 0x000000339e617223 */ /* 0x080fe40000000061 */
[----:B------:R-:W-:Y:S02]  /*6090*/  FFMA R105, R159, R51, R102 ;  /* 0x000000339f697223 */ /* 0x000fe40000000066 */
[-C--:B------:R-:W-:Y:S02]  /*60a0*/  FFMA R51, R160, R55.reuse, R50 ;  /* 0x00000037a0337223 */ /* 0x080fe40000000032 */
[-C--:B------:R-:W-:Y:S02]  /*60b0*/  FFMA R104, R161, R55.reuse, R104 ;  /* 0x00000037a1687223 */ /* 0x080fe40000000068 */
[----:B------:R-:W-:-:S02]  /*60c0*/  FFMA R55, R159, R55, R54 ;  /* 0x000000379f377223 */ /* 0x000fc40000000036 */
[C---:B-1----:R-:W-:Y:S02]  /*60d0*/  FFMA R50, R58.reuse, R72, R89 ;  /* 0x000000483a327223 */ /* 0x042fe40000000059 */
[C---:B------:R-:W-:Y:S02]  /*60e0*/  FFMA R41, R58.reuse, R73, R88 ;  /* 0x000000493a297223 */ /* 0x040fe40000000058 */
[C---:B--2---:R-:W-:Y:S02]  /*60f0*/  FFMA R54, R58.reuse, R74, R91 ;  /* 0x0000004a3a367223 */ /* 0x044fe4000000005b */
[C---:B------:R-:W-:Y:S02]  /*6100*/  FFMA R90, R58.reuse, R75, R90 ;  /* 0x0000004b3a5a7223 */ /* 0x040fe4000000005a */
[C---:B------:R-:W-:Y:S02]  /*6110*/  FFMA R94, R58.reuse, R156, R49 ;  /* 0x0000009c3a5e7223 */ /* 0x040fe40000000031 */
[----:B------:R-:W-:-:S02]  /*6120*/  FFMA R89, R58, R157, R95 ;  /* 0x0000009d3a597223 */ /* 0x000fc4000000005f */
[-C--:B---3--:R-:W-:Y:S02]  /*6130*/  FFMA R58, R72, R62.reuse, R81 ;  /* 0x0000003e483a7223 */ /* 0x088fe40000000051 */
[----:B------:R-:W-:Y:S02]  /*6140*/  FFMA R88, R74, R62, R87 ;  /* 0x0000003e4a587223 */ /* 0x000fe40000000057 */
[C---:B------:R-:W-:Y:S02]  /*6150*/  FFMA R80, R62.reuse, R73, R80 ;  /* 0x000000493e507223 */ /* 0x040fe40000000050 */
[C---:B------:R-:W-:Y:S02]  /*6160*/  FFMA R86, R62.reuse, R75, R86 ;  /* 0x0000004b3e567223 */ /* 0x040fe40000000056 */
[C---:B------:R-:W-:Y:S02]  /*6170*/  FFMA R100, R62.reuse, R156, R93 ;  /* 0x0000009c3e647223 */ /* 0x040fe4000000005d */
[----:B------:R-:W-:-:S02]  /*6180*/  FFMA R102, R62, R154, R53 ;  /* 0x0000009a3e667223 */ /* 0x000fc40000000035 */
[C---:B------:R-:W-:Y:S02]  /*6190*/  FFMA R81, R62.reuse, R157, R96 ;  /* 0x0000009d3e517223 */ /* 0x040fe40000000060 */
[----:B------:R-:W-:Y:S02]  /*61a0*/  FFMA R92, R62, R155, R92 ;  /* 0x0000009b3e5c7223 */ /* 0x000fe4000000005c */
[-C--:B----4-:R-:W-:Y:S02]  /*61b0*/  FFMA R62, R72, R66.reuse, R77 ;  /* 0x00000042483e7223 */ /* 0x090fe4000000004d */
[----:B------:R-:W-:Y:S02]  /*61c0*/  FFMA R96, R74, R66, R85 ;  /* 0x000000424a607223 */ /* 0x000fe40000000055 */
[-C--:B-----5:R-:W-:Y:S02]  /*61d0*/  FFMA R72, R72, R70.reuse, R79 ;  /* 0x0000004648487223 */ /* 0x0a0fe4000000004f */
[----:B------:R-:W-:-:S02]  /*61e0*/  FFMA R74, R74, R70, R83 ;  /* 0x000000464a4a7223 */ /* 0x000fc40000000053 */
[----:B------:R-:W-:Y:S02]  /*61f0*/  FFMA R76, R66, R73, R76 ;  /* 0x00000049424c7223 */ /* 0x000fe4000000004c */
[-C--:B------:R-:W-:Y:S02]  /*6200*/  FFMA R110, R156, R70.reuse, R51 ;  /* 0x000000469c6e7223 */ /* 0x080fe40000000033 */
[----:B------:R-:W-:Y:S02]  /*6210*/  FFMA R112, R154, R70, R101 ;  /* 0x000000469a707223 */ /* 0x000fe40000000065 */
[----:B------:R-:W-:Y:S02]  /*6220*/  FFMA R226, R70, R155, R55 ;  /* 0x0000009b46e27223 */ /* 0x000fe40000000037 */
[----:B------:R-:W-:Y:S02]  /*6230*/  FFMA R84, R66, R75, R84 ;  /* 0x0000004b42547223 */ /* 0x000fe40000000054 */
[----:B------:R-:W-:-:S02]  /*6240*/  FFMA R83, R70, R73, R78 ;  /* 0x0000004946537223 */ /* 0x000fc4000000004e */
[----:B------:R-:W-:Y:S02]  /*6250*/  FFMA R82, R70, R75, R82 ;  /* 0x0000004b46527223 */ /* 0x000fe40000000052 */
        /* <DEDUP_REMOVED lines=8> */
[----:B------:R-:W1:Y:S01]  /*62e0*/  LDS.128 R72, [R179.X4+0x2090] ;  /* 0x00209000b3487984 */ /* 0x000e620000004c00 */
[C---:B0-----:R-:W-:Y:S02]  /*62f0*/  FFMA R216, R42.reuse, R67, R76 ;  /* 0x000000432ad87223 */ /* 0x041fe4000000004c */
[----:B------:R-:W-:Y:S01]  /*6300*/  FFMA R96, R42, R59, R41 ;  /* 0x0000003b2a607223 */ /* 0x000fe20000000029 */
[----:B------:R-:W0:Y:S01]  /*6310*/  LDS.128 R76, [R179.X4+0x6890] ;  /* 0x00689000b34c7984 */ /* 0x000e220000004c00 */
[----:B------:R-:W-:-:S02]  /*6320*/  FFMA R106, R156, R66, R99 ;  /* 0x000000429c6a7223 */ /* 0x000fc40000000063 */
[----:B------:R-:W-:Y:S02]  /*6330*/  FFMA R108, R154, R66, R97 ;  /* 0x000000429a6c7223 */ /* 0x000fe40000000061 */
[C---:B------:R-:W-:Y:S02]  /*6340*/  FFMA R215, R66.reuse, R157, R103 ;  /* 0x0000009d42d77223 */ /* 0x040fe40000000067 */
[----:B------:R-:W-:Y:S02]  /*6350*/  FFMA R105, R66, R155, R105 ;  /* 0x0000009b42697223 */ /* 0x000fe40000000069 */
[-C--:B------:R-:W-:Y:S02]  /*6360*/  FFMA R41, R63, R157.reuse, R100 ;  /* 0x0000009d3f297223 */ /* 0x080fe40000000064 */
[----:B------:R-:W-:Y:S02]  /*6370*/  FFMA R104, R70, R157, R104 ;  /* 0x0000009d46687223 */ /* 0x000fe40000000068 */
[----:B------:R-:W-:-:S02]  /*6380*/  FFMA R100, R166, R63, R92 ;  /* 0x0000003fa6647223 */ /* 0x000fc4000000005c */
[C---:B------:R-:W-:Y:S02]  /*6390*/  FFMA R97, R59.reuse, R157, R94 ;  /* 0x0000009d3b617223 */ /* 0x040fe4000000005e */
[----:B------:R-:W-:Y:S02]  /*63a0*/  FFMA R99, R59, R155, R98 ;  /* 0x0000009b3b637223 */ /* 0x000fe40000000062 */
[-C--:B------:R-:W-:Y:S02]  /*63b0*/  FFMA R90, R46, R59.reuse, R90 ;  /* 0x0000003b2e5a7223 */ /* 0x080fe4000000005a */
[-C--:B------:R-:W-:Y:S02]  /*63c0*/  FFMA R89, R168, R59.reuse, R89 ;  /* 0x0000003ba8597223 */ /* 0x080fe40000000059 */
[----:B------:R-:W-:Y:S02]  /*63d0*/  FFMA R50, R166, R59, R45 ;  /* 0x0000003ba6327223 */ /* 0x000fe4000000002d */
[-C--:B------:R-:W-:Y:S01]  /*63e0*/  FFMA R70, R42, R63.reuse, R80 ;  /* 0x0000003f2a467223 */ /* 0x080fe20000000050 */
[----:B------:R-:W-:Y:S01]  /*63f0*/  LDS.64 R58, [R182.X4+0x618] ;  /* 0x00061800b63a7984 */ /* 0x000fe20000004a00 */
[----:B------:R-:W-:-:S02]  /*6400*/  FFMA R62, R168, R63, R81 ;  /* 0x0000003fa83e7223 */ /* 0x000fc40000000051 */
[-C--:B------:R-:W-:Y:S02]  /*6410*/  FFMA R92, R42, R71.reuse, R83 ;  /* 0x000000472a5c7223 */ /* 0x080fe40000000053 */
[C---:B------:R-:W-:Y:S02]  /*6420*/  FFMA R218, R46.reuse, R71, R82 ;  /* 0x000000472eda7223 */ /* 0x040fe40000000052 */
[----:B------:R-:W2:Y:S01]  /*6430*/  LDS.128 R80, [R179.X4+0x1e60] ;  /* 0x001e6000b3507984 */ /* 0x000ea20000004c00 */
[-C--:B------:R-:W-:Y:S02]  /*6440*/  FFMA R217, R157, R67.reuse, R106 ;  /* 0x000000439dd97223 */ /* 0x080fe4000000006a */
[-C--:B------:R-:W-:Y:S02]  /*6450*/  FFMA R103, R155, R67.reuse, R108 ;  /* 0x000000439b677223 */ /* 0x080fe4000000006c */
[-C--:B------:R-:W-:Y:S02]  /*6460*/  FFMA R214, R46, R67.reuse, R84 ;  /* 0x000000432ed67223 */ /* 0x080fe40000000054 */
[----:B------:R-:W-:-:S02]  /*6470*/  FFMA R215, R168, R67, R215 ;  /* 0x00000043a8d77223 */ /* 0x000fc400000000d7 */
[----:B------:R-:W-:Y:S02]  /*6480*/  FFMA R222, R166, R67, R105 ;  /* 0x00000043a6de7223 */ /* 0x000fe40000000069 */
[----:B------:R-:W-:Y:S02]  /*6490*/  FFMA R45, R63, R155, R102 ;  /* 0x0000009b3f2d7223 */ /* 0x000fe40000000066 */
[----:B------:R-:W-:Y:S02]  /*64a0*/  FFMA R66, R46, R63, R86 ;  /* 0x0000003f2e427223 */ /* 0x000fe40000000056 */
[-C--:B------:R-:W-:Y:S01]  /*64b0*/  FFMA R221, R157, R71.reuse, R110 ;  /* 0x000000479ddd7223 */ /* 0x080fe2000000006e */
[----:B------:R-:W3:Y:S01]  /*64c0*/  LDS.128 R84, [R179.X4+0x1e70] ;  /* 0x001e7000b3547984 */ /* 0x000ee20000004c00 */
[-C--:B------:R-:W-:Y:S02]  /*64d0*/  FFMA R67, R155, R71.reuse, R112 ;  /* 0x000000479b437223 */ /* 0x080fe40000000070 */
[----:B------:R-:W-:-:S02]  /*64e0*/  FFMA R219, R168, R71, R104 ;  /* 0x00000047a8db7223 */ /* 0x000fc40000000068 */
[----:B------:R-:W-:Y:S02]  /*64f0*/  FFMA R226, R166, R71, R226 ;  /* 0x00000047a6e27223 */ /* 0x000fe400000000e2 */
[-C--:B------:R-:W-:Y:S02]  /*6500*/  FFMA R63, R42, R120.reuse, R51 ;  /* 0x000000782a3f7223 */ /* 0x080fe40000000033 */
[----:B------:R-:W-:Y:S02]  /*6510*/  FFMA R71, R46, R120, R55 ;  /* 0x000000782e477223 */ /* 0x000fe40000000037 */
[C---:B------:R-:W-:Y:S01]  /*6520*/  FFMA R96, R120.reuse, R43, R96 ;  /* 0x0000002b78607223 */ /* 0x040fe20000000060 */
[----:B------:R-:W4:Y:S01]  /*6530*/  LDS.64 R54, [R182.X4+0x620] ;  /* 0x00062000b6367984 */ /* 0x000f220000004a00 */
[C---:B------:R-:W-:Y:S02]  /*6540*/  FFMA R98, R120.reuse, R47, R90 ;  /* 0x0000002f78627223 */ /* 0x040fe4000000005a */
[----:B------:R-:W-:-:S02]  /*6550*/  FFMA R97, R120, R168, R97 ;  /* 0x000000a878617223 */ /* 0x000fc40000000061 */
[C---:B------:R-:W-:Y:S02]  /*6560*/  FFMA R99, R120.reuse, R166, R99 ;  /* 0x000000a678637223 */ /* 0x040fe40000000063 */
[C---:B------:R-:W-:Y:S02]  /*6570*/  FFMA R102, R120.reuse, R169, R89 ;  /* 0x000000a978667223 */ /* 0x040fe40000000059 */
[----:B------:R-:W-:Y:S01]  /*6580*/  FFMA R120, R120, R167, R50 ;  /* 0x000000a778787223 */ /* 0x000fe20000000032 */
[----:B------:R-:W-:Y:S01]  /*6590*/  LDS.128 R88, [R179.X4+0x6660] ;  /* 0x00666000b3587984 */ /* 0x000fe20000004c00 */
[-C--:B------:R-:W-:Y:S02]  /*65a0*/  FFMA R49, R42, R124.reuse, R49 ;  /* 0x0000007c2a317223 */ /* 0x080fe40000000031 */
[----:B------:R-:W-:Y:S01]  /*65b0*/  FFMA R53, R46, R124, R53 ;  /* 0x0000007c2e357223 */ /* 0x000fe20000000035 */
[----:B------:R-:W5:Y:S01]  /*65c0*/  LDS.64 R50, [R182.X4+0x658] ;  /* 0x00065800b6327984 */ /* 0x000f620000004a00 */
[----:B------:R-:W-:-:S02]  /*65d0*/  FFMA R70, R124, R43, R70 ;  /* 0x0000002b7c467223 */ /* 0x000fc40000000046 */
[C---:B------:R-:W-:Y:S02]  /*65e0*/  FFMA R66, R124.reuse, R47, R66 ;  /* 0x0000002f7c427223 */ /* 0x040fe40000000042 */
[C---:B------:R-:W-:Y:S02]  /*65f0*/  FFMA R41, R124.reuse, R168, R41 ;  /* 0x000000a87c297223 */ /* 0x040fe40000000029 */
[C---:B------:R-:W-:Y:S02]  /*6600*/  FFMA R45, R124.reuse, R166, R45 ;  /* 0x000000a67c2d7223 */ /* 0x040fe4000000002d */
[C---:B------:R-:W-:Y:S02]  /*6610*/  FFMA R62, R124.reuse, R169, R62 ;  /* 0x000000a97c3e7223 */ /* 0x040fe4000000003e */
[----:B------:R-:W-:Y:S02]  /*6620*/  FFMA R100, R124, R167, R100 ;  /* 0x000000a77c647223 */ /* 0x000fe40000000064 */
[----:B-1----:R-:W-:-:S02]  /*6630*/  FFMA R130, R42, R72, R95 ;  /* 0x000000482a827223 */ /* 0x002fc4000000005f */
[-C--:B------:R-:W-:Y:S02]  /*6640*/  FFMA R138, R46, R72.reuse, R101 ;  /* 0x000000482e8a7223 */ /* 0x080fe40000000065 */
[C---:B------:R-:W-:Y:S02]  /*6650*/  FFMA R216, R72.reuse, R43, R216 ;  /* 0x0000002b48d87223 */ /* 0x040fe400000000d8 */
[----:B------:R-:W-:Y:S02]  /*6660*/  FFMA R214, R72, R47, R214 ;  /* 0x0000002f48d67223 */ /* 0x000fe400000000d6 */
[-C--:B------:R-:W-:Y:S02]  /*6670*/  FFMA R217, R168, R72.reuse, R217 ;  /* 0x00000048a8d97223 */ /* 0x080fe400000000d9 */
[----:B------:R-:W-:Y:S02]  /*6680*/  FFMA R124, R166, R72, R103 ;  /* 0x00000048a67c7223 */ /* 0x000fe40000000067 */
[----:B------:R-:W-:-:S02]  /*6690*/  FFMA R215, R72, R169, R215 ;  /* 0x000000a948d77223 */ /* 0x000fc400000000d7 */
[----:B------:R-:W-:Y:S02]  /*66a0*/  FFMA R222, R72, R167, R222 ;  /* 0x000000a748de7223 */ /* 0x000fe400000000de */
[-C--:B0-----:R-:W-:Y:S02]  /*66b0*/  FFMA R228, R46, R76.reuse, R93 ;  /* 0x0000004c2ee47223 */ /* 0x081fe4000000005d */
[C---:B------:R-:W-:Y:S02]  /*66c0*/  FFMA R72, R76.reuse, R43, R92 ;  /* 0x0000002b4c487223 */ /* 0x040fe4000000005c */
[----:B------:R-:W0:Y:S01]  /*66d0*/  LDS.128 R92, [R179.X4+0x6670] ;  /* 0x00667000b35c7984 */ /* 0x000e220000004c00 */
[----:B------:R-:W-:Y:S02]  /*66e0*/  FFMA R218, R76, R47, R218 ;  /* 0x0000002f4cda7223 */ /* 0x000fe400000000da */
[----:B------:R-:W-:Y:S02]  /*66f0*/  FFMA R220, R166, R76, R67 ;  /* 0x0000004ca6dc7223 */ /* 0x000fe40000000043 */
[----:B--2---:R-:W-:-:S02]  /*6700*/  FFMA R63, R83, R128, R63 ;  /* 0x00000080533f7223 */ /* 0x004fc4000000003f */
[C---:B------:R-:W-:Y:S02]  /*6710*/  FFMA R43, R83.reuse, R129, R96 ;  /* 0x00000081532b7223 */ /* 0x040fe40000000060 */
[C---:B------:R-:W-:Y:S02]  /*6720*/  FFMA R71, R83.reuse, R136, R71 ;  /* 0x0000008853477223 */ /* 0x040fe40000000047 */
[C---:B------:R-:W-:Y:S02]  /*6730*/  FFMA R47, R83.reuse, R137, R98 ;  /* 0x00000089532f7223 */ /* 0x040fe40000000062 */
[C---:B------:R-:W-:Y:S02]  /*6740*/  FFMA R97, R83.reuse, R58, R97 ;  /* 0x0000003a53617223 */ /* 0x040fe40000000061 */
[C---:B------:R-:W-:Y:S02]  /*6750*/  FFMA R67, R83.reuse, R59, R102 ;  /* 0x0000003b53437223 */ /* 0x040fe40000000066 */
[----:B------:R-:W-:-:S02]  /*6760*/  FFMA R99, R83, R174, R99 ;  /* 0x000000ae53637223 */ /* 0x000fc40000000063 */
[----:B------:R-:W-:Y:S02]  /*6770*/  FFMA R83, R83, R175, R120 ;  /* 0x000000af53537223 */ /* 0x000fe40000000078 */
[-C--:B------:R-:W-:Y:S02]  /*6780*/  FFMA R227, R42, R76.reuse, R227 ;  /* 0x0000004c2ae37223 */ /* 0x080fe400000000e3 */
[----:B------:R-:W-:Y:S02]  /*6790*/  FFMA R221, R168, R76, R221 ;  /* 0x0000004ca8dd7223 */ /* 0x000fe400000000dd */
[C---:B------:R-:W-:Y:S02]  /*67a0*/  FFMA R219, R76.reuse, R169, R219 ;  /* 0x000000a94cdb7223 */ /* 0x040fe400000000db */
[----:B------:R-:W-:Y:S02]  /*67b0*/  FFMA R226, R76, R167, R226 ;  /* 0x000000a74ce27223 */ /* 0x000fe400000000e2 */
[----:B---3--:R-:W-:-:S02]  /*67c0*/  FFMA R71, R84, R137, R71 ;  /* 0x0000008954477223 */ /* 0x008fc40000000047 */
[C---:B------:R-:W-:Y:S02]  /*67d0*/  FFMA R97, R84.reuse, R59, R97 ;  /* 0x0000003b54617223 */ /* 0x040fe40000000061 */
[C---:B------:R-:W-:Y:S02]  /*67e0*/  FFMA R99, R84.reuse, R175, R99 ;  /* 0x000000af54637223 */ /* 0x040fe40000000063 */
[C---:B----4-:R-:W-:Y:S02]  /*67f0*/  FFMA R76, R84.reuse, R54, R67 ;  /* 0x00000036544c7223 */ /* 0x050fe40000000043 */
[C---:B-----5:R-:W-:Y:S02]  /*6800*/  FFMA R96, R84.reuse, R50, R83 ;  /* 0x0000003254607223 */ /* 0x060fe40000000053 */
[C---:B------:R-:W-:Y:S02]  /*6810*/  FFMA R108, R84.reuse, R132, R43 ;  /* 0x00000084546c7223 */ /* 0x040fe4000000002b */
[C---:B------:R-:W-:Y:S01]  /*6820*/  FFMA R106, R84.reuse, R134, R47 ;  /* 0x00000086546a7223 */ /* 0x040fe2000000002f */
[----:B------:R-:W-:Y:S01]  /*6830*/  LDS.64 R42, [R182.X4+0x128] ;  /* 0x00012800b62a7984 */ /* 0x000fe20000004a00 */
[----:B------:R-:W-:-:S02]  /*6840*/  FFMA R63, R84, R129, R63 ;  /* 0x00000081543f7223 */ /* 0x000fc4000000003f */
[----:B------:R-:W-:Y:S01]  /*6850*/  FFMA R105, R134, R85, R71 ;  /* 0x0000005586697223 */ /* 0x000fe20000000047 */
[----:B------:R-:W1:Y:S01]  /*6860*/  LDS.64 R46, [R182.X4+0xf0] ;  /* 0x0000f000b62e7984 */ /* 0x000e620000004a00 */
[C---:B------:R-:W-:Y:S02]  /*6870*/  FFMA R84, R85.reuse, R55, R76 ;  /* 0x0000003755547223 */ /* 0x040fe4000000004c */
[-C--:B------:R-:W-:Y:S02]  /*6880*/  FFMA R83, R54, R85.reuse, R97 ;  /* 0x0000005536537223 */ /* 0x080fe40000000061 */
[----:B------:R-:W-:Y:S02]  /*6890*/  FFMA R71, R50, R85, R99 ;  /* 0x0000005532477223 */ /* 0x000fe40000000063 */
[----:B------:R-:W-:Y:S02]  /*68a0*/  FFMA R76, R85, R51, R96 ;  /* 0x00000033554c7223 */ /* 0x000fe40000000060 */
[----:B------:R-:W2:Y:S01]  /*68b0*/  LDS.128 R96, [R179.X4+0x1e10] ;  /* 0x001e1000b3607984 */ /* 0x000ea20000004c00 */
[----:B------:R-:W-:-:S02]  /*68c0*/  FFMA R101, R91, R137, R66 ;  /* 0x000000895b657223 */ /* 0x000fc40000000042 */
[----:B------:R-:W-:Y:S01]  /*68d0*/  FFMA R103, R91, R59, R62 ;  /* 0x0000003b5b677223 */ /* 0x000fe2000000003e */
[----:B------:R-:W3:Y:S01]  /*68e0*/  LDS.64 R66, [R182.X4+0xf8] ;  /* 0x0000f800b6427984 */ /* 0x000ee20000004a00 */
[----:B------:R-:W-:Y:S02]  /*68f0*/  FFMA R104, R132, R85, R63 ;  /* 0x0000005584687223 */ /* 0x000fe4000000003f */
[C---:B------:R-:W-:Y:S01]  /*6900*/  FFMA R108, R85.reuse, R133, R108 ;  /* 0x00000085556c7223 */ /* 0x040fe2000000006c */
[----:B------:R-:W4:Y:S01]  /*6910*/  LDS.64 R62, [R182.X4+0x130] ;  /* 0x00013000b63e7984 */ /* 0x000f220000004a00 */
[----:B------:R-:W-:Y:S02]  /*6920*/  FFMA R106, R85, R135, R106 ;  /* 0x00000087556a7223 */ /* 0x000fe4000000006a */
[-C--:B------:R-:W-:Y:S02]  /*6930*/  FFMA R49, R128, R91.reuse, R49 ;  /* 0x0000005b80317223 */ /* 0x080fe40000000031 */
[----:B------:R-:W-:-:S02]  /*6940*/  FFMA R53, R136, R91, R53 ;  /* 0x0000005b88357223 */ /* 0x000fc40000000035 */
[C---:B------:R-:W-:Y:S02]  /*6950*/  FFMA R85, R91.reuse, R129, R70 ;  /* 0x000000815b557223 */ /* 0x040fe40000000046 */
[C---:B------:R-:W-:Y:S02]  /*6960*/  FFMA R41, R91.reuse, R58, R41 ;  /* 0x0000003a5b297223 */ /* 0x040fe40000000029 */
[C---:B------:R-:W-:Y:S02]  /*6970*/  FFMA R45, R91.reuse, R174, R45 ;  /* 0x000000ae5b2d7223 */ /* 0x040fe4000000002d */
[----:B------:R-:W-:Y:S02]  /*6980*/  FFMA R91, R91, R175, R100 ;  /* 0x000000af5b5b7223 */ /* 0x000fe40000000064 */
[C---:B0-----:R-:W-:Y:S02]  /*6990*/  FFMA R110, R92.reuse, R134, R101 ;  /* 0x000000865c6e7223 */ /* 0x041fe40000000065 */
[----:B------:R-:W-:-:S02]  /*69a0*/  FFMA R114, R92, R54, R103 ;  /* 0x000000365c727223 */ /* 0x000fc40000000067 */
[----:B------:R-:W0:Y:S01]  /*69b0*/  LDS.128 R100, [R179.X4+0x6610] ;  /* 0x00661000b3647984 */ /* 0x000e220000004c00 */
[C---:B------:R-:W-:Y:S02]  /*69c0*/  FFMA R70, R92.reuse, R132, R85 ;  /* 0x000000845c467223 */ /* 0x040fe40000000055 */
[C---:B------:R-:W-:Y:S02]  /*69d0*/  FFMA R85, R92.reuse, R59, R41 ;  /* 0x0000003b5c557223 */ /* 0x040fe40000000029 */
[C---:B------:R-:W-:Y:S02]  /*69e0*/  FFMA R45, R92.reuse, R175, R45 ;  /* 0x000000af5c2d7223 */ /* 0x040fe4000000002d */
[C---:B------:R-:W-:Y:S02]  /*69f0*/  FFMA R49, R92.reuse, R129, R49 ;  /* 0x000000815c317223 */ /* 0x040fe40000000031 */
[C---:B------:R-:W-:Y:S02]  /*6a00*/  FFMA R53, R92.reuse, R137, R53 ;  /* 0x000000895c357223 */ /* 0x040fe40000000035 */
[----:B------:R-:W-:-:S02]  /*6a10*/  FFMA R116, R92, R50, R91 ;  /* 0x000000325c747223 */ /* 0x000fc4000000005b */
[----:B------:R-:W-:Y:S02]  /*6a20*/  FFMA R109, R54, R93, R85 ;  /* 0x0000005d366d7223 */ /* 0x000fe40000000055 */
[C---:B------:R-:W-:Y:S02]  /*6a30*/  FFMA R92, R93.reuse, R133, R70 ;  /* 0x000000855d5c7223 */ /* 0x040fe40000000046 */
[C---:B------:R-:W-:Y:S02]  /*6a40*/  FFMA R112, R93.reuse, R135, R110 ;  /* 0x000000875d707223 */ /* 0x040fe4000000006e */
[----:B------:R-:W-:Y:S02]  /*6a50*/  FFMA R117, R50, R93, R45 ;  /* 0x0000005d32757223 */ /* 0x000fe4000000002d */
[----:B------:R-:W-:Y:S02]  /*6a60*/  FFMA R114, R93, R55, R114 ;  /* 0x000000375d727223 */ /* 0x000fe40000000072 */
[----:B------:R-:W-:-:S02]  /*6a70*/  FFMA R85, R107, R151, R108 ;  /* 0x000000976b557223 */ /* 0x000fc4000000006c */
[-C--:B------:R-:W-:Y:S02]  /*6a80*/  FFMA R45, R150, R107.reuse, R104 ;  /* 0x0000006b962d7223 */ /* 0x080fe40000000068 */
[----:B------:R-:W-:Y:S02]  /*6a90*/  FFMA R70, R152, R107, R105 ;  /* 0x0000006b98467223 */ /* 0x000fe40000000069 */
[C---:B------:R-:W-:Y:S02]  /*6aa0*/  FFMA R91, R107.reuse, R153, R106 ;  /* 0x000000996b5b7223 */ /* 0x040fe4000000006a */
[----:B-1----:R-:W-:Y:S02]  /*6ab0*/  FFMA R110, R46, R107, R83 ;  /* 0x0000006b2e6e7223 */ /* 0x002fe40000000053 */
[----:B------:R-:W-:Y:S02]  /*6ac0*/  FFMA R113, R107, R47, R84 ;  /* 0x0000002f6b717223 */ /* 0x000fe40000000054 */
[----:B------:R-:W-:-:S02]  /*6ad0*/  FFMA R71, R42, R107, R71 ;  /* 0x0000006b2a477223 */ /* 0x000fc40000000047 */
[----:B------:R-:W-:Y:S02]  /*6ae0*/  FFMA R115, R107, R43, R76 ;  /* 0x0000002b6b737223 */ /* 0x000fe4000000004c */
[----:B------:R-:W1:Y:S01]  /*6af0*/  LDS.128 R104, [R179.X4+0x1e30] ;  /* 0x001e3000b3687984 */ /* 0x000e620000004c00 */
[----:B------:R-:W-:Y:S02]  /*6b00*/  FFMA R41, R132, R93, R49 ;  /* 0x0000005d84297223 */ /* 0x000fe40000000031 */
[----:B------:R-:W-:Y:S02]  /*6b10*/  FFMA R76, R46, R111, R109 ;  /* 0x0000006f2e4c7223 */ /* 0x000fe4000000006d */
[----:B------:R-:W-:Y:S02]  /*6b20*/  FFMA R49, R134, R93, R53 ;  /* 0x0000005d86317223 */ /* 0x000fe40000000035 */
[----:B------:R-:W-:Y:S02]  /*6b30*/  FFMA R109, R111, R47, R114 ;  /* 0x0000002f6f6d7223 */ /* 0x000fe40000000072 */
[----:B------:R-:W-:-:S02]  /*6b40*/  FFMA R116, R93, R51, R116 ;  /* 0x000000335d747223 */ /* 0x000fc40000000074 */
[C---:B------:R-:W-:Y:S02]  /*6b50*/  FFMA R53, R111.reuse, R151, R92 ;  /* 0x000000976f357223 */ /* 0x040fe4000000005c */
[----:B--2---:R-:W-:Y:S01]  /*6b60*/  FFMA R114, R140, R96, R85 ;  /* 0x000000608c727223 */ /* 0x004fe20000000055 */
[----:B------:R-:W2:Y:S01]  /*6b70*/  LDS.64 R92, [R182.X4+0x308] ;  /* 0x00030800b65c7984 */ /* 0x000ea20000004a00 */
[-C--:B------:R-:W-:Y:S02]  /*6b80*/  FFMA R83, R111, R153.reuse, R112 ;  /* 0x000000996f537223 */ /* 0x080fe40000000070 */
[C---:B------:R-:W-:Y:S01]  /*6b90*/  FFMA R112, R96.reuse, R153, R70 ;  /* 0x0000009960707223 */ /* 0x040fe20000000046 */
[----:B------:R-:W5:Y:S01]  /*6ba0*/  LDS.64 R84, [R182.X4+0x2d8] ;  /* 0x0002d800b6547984 */ /* 0x000f620000004a00 */
[----:B------:R-:W-:Y:S02]  /*6bb0*/  FFMA R119, R96, R43, R71 ;  /* 0x0000002b60777223 */ /* 0x000fe40000000047 */
[-C--:B------:R-:W-:Y:S01]  /*6bc0*/  FFMA R41, R150, R111.reuse, R41 ;  /* 0x0000006f96297223 */ /* 0x080fe20000000029 */
[----:B------:R-:W1:Y:S01]  /*6bd0*/  LDS.64 R70, [R182.X4+0x310] ;  /* 0x00031000b6467984 */ /* 0x000e620000004a00 */
[----:B------:R-:W-:-:S02]  /*6be0*/  FFMA R49, R152, R111, R49 ;  /* 0x0000006f98317223 */ /* 0x000fc40000000031 */
[----:B------:R-:W-:Y:S02]  /*6bf0*/  FFMA R108, R42, R111, R117 ;  /* 0x0000006f2a6c7223 */ /* 0x000fe40000000075 */
[----:B------:R-:W-:Y:S02]  /*6c00*/  FFMA R111, R111, R43, R116 ;  /* 0x0000002b6f6f7223 */ /* 0x000fe40000000074 */
[----:B------:R-:W-:Y:S02]  /*6c10*/  FFMA R116, R142, R96, R91 ;  /* 0x000000608e747223 */ /* 0x000fe4000000005b */
[C---:B------:R-:W-:Y:S02]  /*6c20*/  FFMA R45, R96.reuse, R151, R45 ;  /* 0x00000097602d7223 */ /* 0x040fe4000000002d */
[C---:B------:R-:W-:Y:S02]  /*6c30*/  FFMA R110, R96.reuse, R47, R110 ;  /* 0x0000002f606e7223 */ /* 0x040fe4000000006e */
[----:B---3--:R-:W-:-:S02]  /*6c40*/  FFMA R118, R96, R66, R113 ;  /* 0x0000004260767223 */ /* 0x008fc40000000071 */
[----:B----4-:R-:W-:Y:S02]  /*6c50*/  FFMA R120, R96, R62, R115 ;  /* 0x0000003e60787223 */ /* 0x010fe40000000073 */
[-C--:B------:R-:W-:Y:S02]  /*6c60*/  FFMA R96, R141, R97.reuse, R114 ;  /* 0x000000618d607223 */ /* 0x080fe40000000072 */
[-C--:B------:R-:W-:Y:S02]  /*6c70*/  FFMA R114, R143, R97.reuse, R116 ;  /* 0x000000618f727223 */ /* 0x080fe40000000074 */
[-C--:B------:R-:W-:Y:S02]  /*6c80*/  FFMA R45, R140, R97.reuse, R45 ;  /* 0x000000618c2d7223 */ /* 0x080fe4000000002d */
[-C--:B------:R-:W-:Y:S02]  /*6c90*/  FFMA R91, R142, R97.reuse, R112 ;  /* 0x000000618e5b7223 */ /* 0x080fe40000000070 */
[----:B------:R-:W-:-:S02]  /*6ca0*/  FFMA R117, R66, R97, R110 ;  /* 0x0000006142757223 */ /* 0x000fc4000000006e */
[C---:B------:R-:W-:Y:S02]  /*6cb0*/  FFMA R116, R97.reuse, R67, R118 ;  /* 0x0000004361747223 */ /* 0x040fe40000000076 */
[----:B------:R-:W-:Y:S02]  /*6cc0*/  FFMA R119, R62, R97, R119 ;  /* 0x000000613e777223 */ /* 0x000fe40000000077 */
[----:B------:R-:W-:Y:S02]  /*6cd0*/  FFMA R97, R97, R63, R120 ;  /* 0x0000003f61617223 */ /* 0x000fe40000000078 */
[----:B0-----:R-:W-:Y:S02]  /*6ce0*/  FFMA R118, R142, R100, R83 ;  /* 0x000000648e767223 */ /* 0x001fe40000000053 */
[C---:B------:R-:W-:Y:S02]  /*6cf0*/  FFMA R41, R100.reuse, R151, R41 ;  /* 0x0000009764297223 */ /* 0x040fe40000000029 */
[----:B------:R-:W-:-:S02]  /*6d00*/  FFMA R49, R100, R153, R49 ;  /* 0x0000009964317223 */ /* 0x000fc40000000031 */
[----:B------:R-:W-:Y:S02]  /*6d10*/  FFMA R112, R140, R100, R53 ;  /* 0x000000648c707223 */ /* 0x000fe40000000035 */
[C---:B------:R-:W-:Y:S02]  /*6d20*/  FFMA R83, R100.reuse, R47, R76 ;  /* 0x0000002f64537223 */ /* 0x040fe4000000004c */
[C---:B------:R-:W-:Y:S02]  /*6d30*/  FFMA R113, R100.reuse, R43, R108 ;  /* 0x0000002b64717223 */ /* 0x040fe4000000006c */
[C---:B------:R-:W-:Y:S02]  /*6d40*/  FFMA R120, R100.reuse, R66, R109 ;  /* 0x0000004264787223 */ /* 0x040fe4000000006d */
[----:B------:R-:W-:Y:S02]  /*6d50*/  FFMA R100, R100, R62, R111 ;  /* 0x0000003e64647223 */ /* 0x000fe4000000006f */
[----:B------:R-:W0:Y:S01]  /*6d60*/  LDS.128 R108, [R179.X4+0x6630] ;  /* 0x00663000b36c7984 */ /* 0x000e220000004c00 */
[----:B------:R-:W-:-:S02]  /*6d70*/  FFMA R53, R141, R101, R112 ;  /* 0x000000658d357223 */ /* 0x000fc40000000070 */
[-C--:B------:R-:W-:Y:S02]  /*6d80*/  FFMA R41, R140, R101.reuse, R41 ;  /* 0x000000658c297223 */ /* 0x080fe40000000029 */
[-C--:B------:R-:W-:Y:S02]  /*6d90*/  FFMA R49, R142, R101.reuse, R49 ;  /* 0x000000658e317223 */ /* 0x080fe40000000031 */
[-C--:B------:R-:W-:Y:S02]  /*6da0*/  FFMA R76, R143, R101.reuse, R118 ;  /* 0x000000658f4c7223 */ /* 0x080fe40000000076 */
[-C--:B------:R-:W-:Y:S02]  /*6db0*/  FFMA R83, R66, R101.reuse, R83 ;  /* 0x0000006542537223 */ /* 0x080fe40000000053 */
[----:B------:R-:W-:Y:S02]  /*6dc0*/  FFMA R113, R62, R101, R113 ;  /* 0x000000653e717223 */ /* 0x000fe40000000071 */
[----:B------:R-:W-:-:S02]  /*6dd0*/  FFMA R112, R101, R67, R120 ;  /* 0x0000004365707223 */ /* 0x000fc40000000078 */
[----:B------:R-:W-:Y:S02]  /*6de0*/  FFMA R115, R101, R63, R100 ;  /* 0x0000003f65737223 */ /* 0x000fe40000000064 */
[----:B-1----:R-:W-:Y:S02]  /*6df0*/  FFMA R101, R104, R171, R116 ;  /* 0x000000ab68657223 */ /* 0x002fe40000000074 */
[-C--:B------:R-:W-:Y:S02]  /*6e00*/  FFMA R100, R164, R104.reuse, R45 ;  /* 0x00000068a4647223 */ /* 0x080fe4000000002d */
[----:B------:R-:W-:Y:S02]  /*6e10*/  FFMA R118, R162, R104, R91 ;  /* 0x00000068a2767223 */ /* 0x000fe4000000005b */
[C---:B------:R-:W-:Y:S02]  /*6e20*/  FFMA R96, R104.reuse, R165, R96 ;  /* 0x000000a568607223 */ /* 0x040fe40000000060 */
[----:B------:R-:W-:-:S02]  /*6e30*/  FFMA R114, R104, R163, R114 ;  /* 0x000000a368727223 */ /* 0x000fc40000000072 */
[C---:B------:R-:W-:Y:S02]  /*6e40*/  FFMA R172, R104.reuse, R170, R117 ;  /* 0x000000aa68ac7223 */ /* 0x040fe40000000075 */
[C---:B--2---:R-:W-:Y:S02]  /*6e50*/  FFMA R116, R104.reuse, R92, R119 ;  /* 0x0000005c68747223 */ /* 0x044fe40000000077 */
[----:B------:R-:W-:Y:S02]  /*6e60*/  FFMA R97, R104, R93, R97 ;  /* 0x0000005d68617223 */ /* 0x000fe40000000061 */
[-C--:B-----5:R-:W-:Y:S02]  /*6e70*/  FFMA R101, R84, R105.reuse, R101 ;  /* 0x0000006954657223 */ /* 0x0a0fe40000000065 */
[-C--:B------:R-:W-:Y:S02]  /*6e80*/  FFMA R229, R165, R105.reuse, R100 ;  /* 0x00000069a5e57223 */ /* 0x080fe40000000064 */
[----:B------:R-:W-:-:S02]  /*6e90*/  FFMA R91, R163, R105, R118 ;  /* 0x00000069a35b7223 */ /* 0x000fc40000000076 */
[-C--:B------:R-:W-:Y:S02]  /*6ea0*/  FFMA R120, R160, R105.reuse, R96 ;  /* 0x00000069a0787223 */ /* 0x080fe40000000060 */
[----:B------:R-:W-:Y:S02]  /*6eb0*/  FFMA R114, R158, R105, R114 ;  /* 0x000000699e727223 */ /* 0x000fe40000000072 */
[C---:B------:R-:W-:Y:S02]  /*6ec0*/  FFMA R117, R105.reuse, R171, R172 ;  /* 0x000000ab69757223 */ /* 0x040fe400000000ac */
[----:B------:R-:W-:Y:S02]  /*6ed0*/  FFMA R45, R105, R93, R116 ;  /* 0x0000005d692d7223 */ /* 0x000fe40000000074 */
[----:B------:R-:W-:Y:S02]  /*6ee0*/  FFMA R105, R70, R105, R97 ;  /* 0x0000006946697223 */ /* 0x000fe40000000061 */
[----:B------:R-:W-:Y:S01]  /*6ef0*/  FFMA R116, R106, R85, R101 ;  /* 0x000000556a747223 */ /* 0x000fe20000000065 */
[----:B------:R-:W1:Y:S01]  /*6f00*/  LDS.64 R96, [R182.X4+0x4b0] ;  /* 0x0004b000b6607984 */ /* 0x000e620000004a00 */
[----:B0-----:R-:W-:-:S02]  /*6f10*/  FFMA R104, R164, R108, R41 ;  /* 0x0000006ca4687223 */ /* 0x001fc40000000029 */
[----:B------:R-:W-:Y:S01]  /*6f20*/  FFMA R172, R162, R108, R49 ;  /* 0x0000006ca2ac7223 */ /* 0x000fe20000000031 */
[----:B------:R-:W0:Y:S01]  /*6f30*/  LDS.64 R100, [R182.X4+0x4e8] ;  /* 0x0004e800b6647984 */ /* 0x000e220000004a00 */
[-C--:B------:R-:W-:Y:S02]  /*6f40*/  FFMA R118, R159, R106.reuse, R114 ;  /* 0x0000006a9f767223 */ /* 0x080fe40000000072 */
[----:B------:R-:W-:Y:S02]  /*6f50*/  FFMA R114, R106, R71, R105 ;  /* 0x000000476a727223 */ /* 0x000fe40000000069 */
[----:B------:R-:W-:Y:S02]  /*6f60*/  FFMA R41, R108, R165, R53 ;  /* 0x000000a56c297223 */ /* 0x000fe40000000035 */
[-C--:B------:R-:W-:Y:S02]  /*6f70*/  FFMA R231, R165, R109.reuse, R104 ;  /* 0x0000006da5e77223 */ /* 0x080fe40000000068 */
[----:B------:R-:W-:Y:S01]  /*6f80*/  FFMA R53, R163, R109, R172 ;  /* 0x0000006da3357223 */ /* 0x000fe200000000ac */
[----:B------:R-:W2:Y:S01]  /*6f90*/  LDS.64 R104, [R182.X4+0x4b8] ;  /* 0x0004b800b6687984 */ /* 0x000ea20000004a00 */
[----:B------:R-:W-:-:S02]  /*6fa0*/  FFMA R230, R158, R106, R91 ;  /* 0x0000006a9ee67223 */ /* 0x000fc4000000005b */
[----:B------:R-:W-:Y:S01]  /*6fb0*/  FFMA R76, R108, R163, R76 ;  /* 0x000000a36c4c7223 */ /* 0x000fe2000000004c */
[----:B------:R-:W3:Y:S01]  /*6fc0*/  LDS.64 R172, [R182.X4+0x4f0] ;  /* 0x0004f000b6ac7984 */ /* 0x000ee20000004a00 */
[-C--:B------:R-:W-:Y:S02]  /*6fd0*/  FFMA R229, R160, R106.reuse, R229 ;  /* 0x0000006aa0e57223 */ /* 0x080fe400000000e5 */
[-C--:B------:R-:W-:Y:S02]  /*6fe0*/  FFMA R120, R161, R106.reuse, R120 ;  /* 0x0000006aa1787223 */ /* 0x080fe40000000078 */
[-C--:B------:R-:W-:Y:S02]  /*6ff0*/  FFMA R91, R84, R106.reuse, R117 ;  /* 0x0000006a545b7223 */ /* 0x080fe40000000075 */
[----:B------:R-:W-:Y:S02]  /*7000*/  FFMA R45, R70, R106, R45 ;  /* 0x0000006a462d7223 */ /* 0x000fe4000000002d */
[----:B------:R-:W-:-:S02]  /*7010*/  FFMA R115, R108, R93, R115 ;  /* 0x0000005d6c737223 */ /* 0x000fc40000000073 */
[C---:B------:R-:W-:Y:S02]  /*7020*/  FFMA R106, R108.reuse, R170, R83 ;  /* 0x000000aa6c6a7223 */ /* 0x040fe40000000053 */
[C---:B------:R-:W-:Y:S02]  /*7030*/  FFMA R224, R108.reuse, R92, R113 ;  /* 0x0000005c6ce07223 */ /* 0x040fe40000000071 */
[----:B------:R-:W-:Y:S02]  /*7040*/  FFMA R83, R108, R171, R112 ;  /* 0x000000ab6c537223 */ /* 0x000fe40000000070 */
[-C--:B------:R-:W-:Y:S02]  /*7050*/  FFMA R108, R158, R109.reuse, R76 ;  /* 0x0000006d9e6c7223 */ /* 0x080fe4000000004c */
[-C--:B------:R-:W-:Y:S02]  /*7060*/  FFMA R112, R160, R109.reuse, R41 ;  /* 0x0000006da0707223 */ /* 0x080fe40000000029 */
[----:B------:R-:W-:-:S02]  /*7070*/  FFMA R76, R70, R109, R115 ;  /* 0x0000006d464c7223 */ /* 0x000fc40000000073 */
[C---:B------:R-:W-:Y:S02]  /*7080*/  FFMA R41, R109.reuse, R171, R106 ;  /* 0x000000ab6d297223 */ /* 0x040fe4000000006a */
[----:B------:R-:W-:Y:S02]  /*7090*/  FFMA R49, R109, R93, R224 ;  /* 0x0000005d6d317223 */ /* 0x000fe400000000e0 */
[----:B------:R-:W-:Y:S02]  /*70a0*/  FFMA R106, R84, R109, R83 ;  /* 0x0000006d546a7223 */ /* 0x000fe40000000053 */
[-C--:B------:R-:W-:Y:S02]  /*70b0*/  FFMA R112, R161, R110.reuse, R112 ;  /* 0x0000006ea1707223 */ /* 0x080fe40000000070 */
[----:B------:R-:W-:Y:S02]  /*70c0*/  FFMA R108, R159, R110, R108 ;  /* 0x0000006e9f6c7223 */ /* 0x000fe4000000006c */
[----:B------:R-:W-:-:S02]  /*70d0*/  FFMA R76, R110, R71, R76 ;  /* 0x000000476e4c7223 */ /* 0x000fc4000000004c */
[-C--:B------:R-:W-:Y:S02]  /*70e0*/  FFMA R115, R157, R121.reuse, R120 ;  /* 0x000000799d737223 */ /* 0x080fe40000000078 */
[----:B------:R-:W-:Y:S02]  /*70f0*/  FFMA R113, R155, R121, R118 ;  /* 0x000000799b717223 */ /* 0x000fe40000000076 */
[-C--:B------:R-:W-:Y:S02]  /*7100*/  FFMA R231, R160, R110.reuse, R231 ;  /* 0x0000006ea0e77223 */ /* 0x080fe400000000e7 */
[-C--:B------:R-:W-:Y:S02]  /*7110*/  FFMA R232, R158, R110.reuse, R53 ;  /* 0x0000006e9ee87223 */ /* 0x080fe40000000035 */
[-C--:B------:R-:W-:Y:S02]  /*7120*/  FFMA R41, R84, R110.reuse, R41 ;  /* 0x0000006e54297223 */ /* 0x080fe40000000029 */
[----:B------:R-:W-:-:S02]  /*7130*/  FFMA R49, R70, R110, R49 ;  /* 0x0000006e46317223 */ /* 0x000fc40000000031 */
[----:B------:R-:W-:Y:S02]  /*7140*/  FFMA R106, R110, R85, R106 ;  /* 0x000000556e6a7223 */ /* 0x000fe4000000006a */
[-C--:B------:R-:W-:Y:S02]  /*7150*/  FFMA R229, R156, R121.reuse, R229 ;  /* 0x000000799ce57223 */ /* 0x080fe400000000e5 */
[-C--:B------:R-:W-:Y:S02]  /*7160*/  FFMA R230, R154, R121.reuse, R230 ;  /* 0x000000799ae67223 */ /* 0x080fe400000000e6 */
[----:B-1----:R-:W-:Y:S02]  /*7170*/  FFMA R91, R96, R121, R91 ;  /* 0x00000079605b7223 */ /* 0x002fe4000000005b */
[----:B------:R-:W-:Y:S02]  /*7180*/  FFMA R109, R121, R97, R116 ;  /* 0x00000061796d7223 */ /* 0x000fe40000000074 */
[----:B0-----:R-:W-:Y:S01]  /*7190*/  FFMA R110, R100, R121, R45 ;  /* 0x00000079646e7223 */ /* 0x001fe2000000002d */
[----:B------:R-:W-:Y:S01]  /*71a0*/  LDS.128 R116, [R179.X4+0x68a0] ;  /* 0x0068a000b3747984 */ /* 0x000fe20000004c00 */
[----:B------:R-:W-:-:S02]  /*71b0*/  FFMA R225, R155, R125, R108 ;  /* 0x0000007d9be17223 */ /* 0x000fc4000000006c */
[-C--:B------:R-:W-:Y:S02]  /*71c0*/  FFMA R53, R125, R101.reuse, R76 ;  /* 0x000000657d357223 */ /* 0x080fe4000000004c */
[----:B------:R-:W-:Y:S02]  /*71d0*/  FFMA R121, R121, R101, R114 ;  /* 0x0000006579797223 */ /* 0x000fe40000000072 */
[----:B------:R-:W-:Y:S02]  /*71e0*/  FFMA R83, R157, R125, R112 ;  /* 0x0000007d9d537223 */ /* 0x000fe40000000070 */
[-C--:B------:R-:W-:Y:S02]  /*71f0*/  FFMA R76, R168, R122.reuse, R115 ;  /* 0x0000007aa84c7223 */ /* 0x080fe40000000073 */
[----:B------:R-:W-:Y:S02]  /*7200*/  FFMA R108, R166, R122, R113 ;  /* 0x0000007aa66c7223 */ /* 0x000fe40000000071 */
[----:B------:R-:W0:Y:S01]  /*7210*/  LDS.128 R112, [R179.X4+0x20a0] ;  /* 0x0020a000b3707984 */ /* 0x000e220000004c00 */
[----:B------:R-:W-:-:S02]  /*7220*/  FFMA R45, R125, R97, R106 ;  /* 0x000000617d2d7223 */ /* 0x000fc4000000006a */
[-C--:B------:R-:W-:Y:S02]  /*7230*/  FFMA R229, R157, R122.reuse, R229 ;  /* 0x0000007a9de57223 */ /* 0x080fe400000000e5 */
[-C--:B------:R-:W-:Y:S02]  /*7240*/  FFMA R230, R155, R122.reuse, R230 ;  /* 0x0000007a9be67223 */ /* 0x080fe400000000e6 */
[C---:B------:R-:W-:Y:S02]  /*7250*/  FFMA R91, R122.reuse, R97, R91 ;  /* 0x000000617a5b7223 */ /* 0x040fe4000000005b */
[----:B------:R-:W-:Y:S02]  /*7260*/  FFMA R110, R122, R101, R110 ;  /* 0x000000657a6e7223 */ /* 0x000fe4000000006e */
[-C--:B--2---:R-:W-:Y:S02]  /*7270*/  FFMA R106, R104, R122.reuse, R109 ;  /* 0x0000007a686a7223 */ /* 0x084fe4000000006d */
[----:B---3--:R-:W-:-:S02]  /*7280*/  FFMA R122, R172, R122, R121 ;  /* 0x0000007aac7a7223 */ /* 0x008fc40000000079 */
[C---:B------:R-:W-:Y:S02]  /*7290*/  FFMA R224, R168.reuse, R126, R83 ;  /* 0x0000007ea8e07223 */ /* 0x040fe40000000053 */
        /* <DEDUP_REMOVED lines=8> */
[----:B------:R-:W1:Y:S01]  /*7320*/  LDS.128 R120, [R179.X4+0x20b0] ;  /* 0x0020b000b3787984 */ /* 0x000e620000004c00 */
[-C--:B------:R-:W-:Y:S02]  /*7330*/  FFMA R231, R156, R125.reuse, R231 ;  /* 0x0000007d9ce77223 */ /* 0x080fe400000000e7 */
[-C--:B------:R-:W-:Y:S02]  /*7340*/  FFMA R232, R154, R125.reuse, R232 ;  /* 0x0000007d9ae87223 */ /* 0x080fe400000000e8 */
[----:B------:R-:W-:-:S02]  /*7350*/  FFMA R41, R96, R125, R41 ;  /* 0x0000007d60297223 */ /* 0x000fc40000000029 */
[----:B------:R-:W-:Y:S02]  /*7360*/  FFMA R49, R100, R125, R49 ;  /* 0x0000007d64317223 */ /* 0x000fe40000000031 */
[-C--:B------:R-:W-:Y:S02]  /*7370*/  FFMA R231, R157, R126.reuse, R231 ;  /* 0x0000007e9de77223 */ /* 0x080fe400000000e7 */
[-C--:B------:R-:W-:Y:S02]  /*7380*/  FFMA R232, R155, R126.reuse, R232 ;  /* 0x0000007e9be87223 */ /* 0x080fe400000000e8 */
[----:B------:R-:W-:Y:S02]  /*7390*/  FFMA R225, R166, R126, R225 ;  /* 0x0000007ea6e17223 */ /* 0x000fe400000000e1 */
[C---:B------:R-:W-:Y:S02]  /*73a0*/  FFMA R41, R126.reuse, R97, R41 ;  /* 0x000000617e297223 */ /* 0x040fe40000000029 */
        /* <DEDUP_REMOVED lines=8> */
[C---:B------:R-:W-:Y:S02]  /*7430*/  FFMA R45, R127.reuse, R105, R45 ;  /* 0x000000697f2d7223 */ /* 0x040fe4000000002d */
[----:B------:R-:W-:Y:S02]  /*7440*/  FFMA R49, R172, R127, R49 ;  /* 0x0000007fac317223 */ /* 0x000fe40000000031 */
[----:B------:R-:W-:Y:S02]  /*7450*/  FFMA R53, R127, R173, R53 ;  /* 0x000000ad7f357223 */ /* 0x000fe40000000035 */
[----:B0-----:R-:W-:Y:S02]  /*7460*/  FFMA R108, R174, R115, R124 ;  /* 0x00000073ae6c7223 */ /* 0x001fe4000000007c */
[----:B------:R-:W0:Y:S01]  /*7470*/  LDS.128 R124, [R179.X4+0x68b0] ;  /* 0x0068b000b37c7984 */ /* 0x000e220000004c00 */
[----:B------:R-:W-:-:S02]  /*7480*/  FFMA R214, R115, R137, R214 ;  /* 0x0000008973d67223 */ /* 0x000fc400000000d6 */
[----:B------:R-:W-:Y:S02]  /*7490*/  FFMA R130, R128, R115, R130 ;  /* 0x0000007380827223 */ /* 0x000fe40000000082 */
[C---:B------:R-:W-:Y:S02]  /*74a0*/  FFMA R215, R115.reuse, R59, R215 ;  /* 0x0000003b73d77223 */ /* 0x040fe400000000d7 */
[----:B------:R-:W-:Y:S02]  /*74b0*/  FFMA R138, R136, R115, R138 ;  /* 0x00000073888a7223 */ /* 0x000fe4000000008a */
[C---:B------:R-:W-:Y:S02]  /*74c0*/  FFMA R216, R115.reuse, R129, R216 ;  /* 0x0000008173d87223 */ /* 0x040fe400000000d8 */
[----:B------:R-:W-:Y:S02]  /*74d0*/  FFMA R217, R58, R115, R217 ;  /* 0x000000733ad97223 */ /* 0x000fe400000000d9 */
[----:B------:R-:W-:-:S02]  /*74e0*/  FFMA R222, R115, R175, R222 ;  /* 0x000000af73de7223 */ /* 0x000fc400000000de */
[-C--:B-1----:R-:W-:Y:S02]  /*74f0*/  FFMA R214, R134, R120.reuse, R214 ;  /* 0x0000007886d67223 */ /* 0x082fe400000000d6 */
[----:B------:R-:W-:Y:S02]  /*7500*/  FFMA R130, R120, R129, R130 ;  /* 0x0000008178827223 */ /* 0x000fe40000000082 */
[-C--:B------:R-:W-:Y:S02]  /*7510*/  FFMA R215, R54, R120.reuse, R215 ;  /* 0x0000007836d77223 */ /* 0x080fe400000000d7 */
[----:B------:R-:W-:Y:S02]  /*7520*/  FFMA R138, R120, R137, R138 ;  /* 0x00000089788a7223 */ /* 0x000fe4000000008a */
[----:B------:R-:W-:Y:S02]  /*7530*/  FFMA R216, R132, R120, R216 ;  /* 0x0000007884d87223 */ /* 0x000fe400000000d8 */
[----:B------:R-:W-:-:S02]  /*7540*/  FFMA R217, R120, R59, R217 ;  /* 0x0000003b78d97223 */ /* 0x000fc400000000d9 */
[----:B------:R-:W-:Y:S02]  /*7550*/  FFMA R108, R120, R175, R108 ;  /* 0x000000af786c7223 */ /* 0x000fe4000000006c */
[----:B------:R-:W-:Y:S02]  /*7560*/  FFMA R222, R50, R120, R222 ;  /* 0x0000007832de7223 */ /* 0x000fe400000000de */
[----:B------:R-:W-:Y:S02]  /*7570*/  FFMA R109, R135, R121, R214 ;  /* 0x00000079876d7223 */ /* 0x000fe400000000d6 */
[-C--:B------:R-:W-:Y:S02]  /*7580*/  FFMA R227, R128, R119.reuse, R227 ;  /* 0x0000007780e37223 */ /* 0x080fe400000000e3 */
[----:B------:R-:W-:Y:S02]  /*7590*/  FFMA R228, R136, R119, R228 ;  /* 0x0000007788e47223 */ /* 0x000fe400000000e4 */
[----:B------:R-:W-:-:S02]  /*75a0*/  FFMA R72, R119, R129, R72 ;  /* 0x0000008177487223 */ /* 0x000fc40000000048 */
[C---:B------:R-:W-:Y:S02]  /*75b0*/  FFMA R218, R119.reuse, R137, R218 ;  /* 0x0000008977da7223 */ /* 0x040fe400000000da */
[-C--:B------:R-:W-:Y:S02]  /*75c0*/  FFMA R221, R58, R119.reuse, R221 ;  /* 0x000000773add7223 */ /* 0x080fe400000000dd */
[----:B------:R-:W-:Y:S02]  /*75d0*/  FFMA R220, R174, R119, R220 ;  /* 0x00000077aedc7223 */ /* 0x000fe400000000dc */
[C---:B------:R-:W-:Y:S02]  /*75e0*/  FFMA R219, R119.reuse, R59, R219 ;  /* 0x0000003b77db7223 */ /* 0x040fe400000000db */
[----:B------:R-:W-:Y:S02]  /*75f0*/  FFMA R226, R119, R175, R226 ;  /* 0x000000af77e27223 */ /* 0x000fe400000000e2 */
[----:B------:R-:W-:-:S02]  /*7600*/  FFMA R130, R132, R121, R130 ;  /* 0x0000007984827223 */ /* 0x000fc40000000082 */
[-C--:B------:R-:W-:Y:S02]  /*7610*/  FFMA R215, R55, R121.reuse, R215 ;  /* 0x0000007937d77223 */ /* 0x080fe400000000d7 */
[-C--:B------:R-:W-:Y:S02]  /*7620*/  FFMA R138, R134, R121.reuse, R138 ;  /* 0x00000079868a7223 */ /* 0x080fe4000000008a */
[-C--:B------:R-:W-:Y:S02]  /*7630*/  FFMA R115, R133, R121.reuse, R216 ;  /* 0x0000007985737223 */ /* 0x080fe400000000d8 */
[-C--:B------:R-:W-:Y:S02]  /*7640*/  FFMA R120, R54, R121.reuse, R217 ;  /* 0x0000007936787223 */ /* 0x080fe400000000d9 */
[-C--:B------:R-:W-:Y:S02]  /*7650*/  FFMA R119, R50, R121.reuse, R108 ;  /* 0x0000007932777223 */ /* 0x080fe4000000006c */
[----:B------:R-:W-:-:S02]  /*7660*/  FFMA R222, R51, R121, R222 ;  /* 0x0000007933de7223 */ /* 0x000fc400000000de */
[----:B------:R-:W-:Y:S02]  /*7670*/  FFMA R121, R153, R131, R109 ;  /* 0x0000008399797223 */ /* 0x000fe4000000006d */
[----:B------:R-:W-:Y:S02]  /*7680*/  FFMA R109, R131, R47, R215 ;  /* 0x0000002f836d7223 */ /* 0x000fe400000000d7 */
[-C--:B------:R-:W-:Y:S02]  /*7690*/  FFMA R214, R150, R131.reuse, R130 ;  /* 0x0000008396d67223 */ /* 0x080fe40000000082 */
[-C--:B------:R-:W-:Y:S02]  /*76a0*/  FFMA R108, R152, R131.reuse, R138 ;  /* 0x00000083986c7223 */ /* 0x080fe4000000008a */
[-C--:B------:R-:W-:Y:S02]  /*76b0*/  FFMA R115, R151, R131.reuse, R115 ;  /* 0x0000008397737223 */ /* 0x080fe40000000073 */
[----:B------:R-:W-:-:S02]  /*76c0*/  FFMA R120, R46, R131, R120 ;  /* 0x000000832e787223 */ /* 0x000fc40000000078 */
[----:B------:R-:W-:Y:S02]  /*76d0*/  FFMA R119, R42, R131, R119 ;  /* 0x000000832a777223 */ /* 0x000fe40000000077 */
[----:B------:R-:W-:Y:S02]  /*76e0*/  FFMA R215, R131, R43, R222 ;  /* 0x0000002b83d77223 */ /* 0x000fe400000000de */
[C---:B0-----:R-:W-:Y:S02]  /*76f0*/  FFMA R227, R124.reuse, R129, R227 ;  /* 0x000000817ce37223 */ /* 0x041fe400000000e3 */
[----:B------:R-:W0:Y:S01]  /*7700*/  LDS.128 R128, [R179.X4+0x2050] ;  /* 0x00205000b3807984 */ /* 0x000e220000004c00 */
[----:B------:R-:W-:Y:S02]  /*7710*/  FFMA R228, R124, R137, R228 ;  /* 0x000000897ce47223 */ /* 0x000fe400000000e4 */
[-C--:B------:R-:W-:Y:S02]  /*7720*/  FFMA R72, R132, R124.reuse, R72 ;  /* 0x0000007c84487223 */ /* 0x080fe40000000048 */
[----:B------:R-:W-:-:S02]  /*7730*/  FFMA R218, R134, R124, R218 ;  /* 0x0000007c86da7223 */ /* 0x000fc400000000da */
[-C--:B------:R-:W-:Y:S02]  /*7740*/  FFMA R227, R132, R125.reuse, R227 ;  /* 0x0000007d84e37223 */ /* 0x080fe400000000e3 */
[-C--:B------:R-:W-:Y:S02]  /*7750*/  FFMA R228, R134, R125.reuse, R228 ;  /* 0x0000007d86e47223 */ /* 0x080fe400000000e4 */
[-C--:B------:R-:W-:Y:S02]  /*7760*/  FFMA R72, R133, R125.reuse, R72 ;  /* 0x0000007d85487223 */ /* 0x080fe40000000048 */
[----:B------:R-:W-:Y:S02]  /*7770*/  FFMA R218, R135, R125, R218 ;  /* 0x0000007d87da7223 */ /* 0x000fe400000000da */
[----:B------:R-:W1:Y:S01]  /*7780*/  LDS.128 R132, [R179.X4+0x6850] ;  /* 0x00685000b3847984 */ /* 0x000e620000004c00 */
[----:B------:R-:W-:Y:S02]  /*7790*/  FFMA R136, R54, R124, R219 ;  /* 0x0000007c36887223 */ /* 0x000fe400000000db */
[----:B------:R-:W-:-:S02]  /*77a0*/  FFMA R221, R124, R59, R221 ;  /* 0x0000003b7cdd7223 */ /* 0x000fc400000000dd */
[----:B------:R-:W-:Y:S02]  /*77b0*/  FFMA R220, R124, R175, R220 ;  /* 0x000000af7cdc7223 */ /* 0x000fe400000000dc */
[----:B------:R-:W-:Y:S02]  /*77c0*/  FFMA R226, R50, R124, R226 ;  /* 0x0000007c32e27223 */ /* 0x000fe400000000e2 */
[-C--:B------:R-:W-:Y:S02]  /*77d0*/  FFMA R136, R55, R125.reuse, R136 ;  /* 0x0000007d37887223 */ /* 0x080fe40000000088 */
[-C--:B------:R-:W-:Y:S02]  /*77e0*/  FFMA R221, R54, R125.reuse, R221 ;  /* 0x0000007d36dd7223 */ /* 0x080fe400000000dd */
[-C--:B------:R-:W-:Y:S02]  /*77f0*/  FFMA R220, R50, R125.reuse, R220 ;  /* 0x0000007d32dc7223 */ /* 0x080fe400000000dc */
[----:B------:R-:W-:-:S02]  /*7800*/  FFMA R226, R51, R125, R226 ;  /* 0x0000007d33e27223 */ /* 0x000fc400000000e2 */
[-C--:B------:R-:W-:Y:S02]  /*7810*/  FFMA R227, R150, R139.reuse, R227 ;  /* 0x0000008b96e37223 */ /* 0x080fe400000000e3 */
[-C--:B------:R-:W-:Y:S02]  /*7820*/  FFMA R228, R152, R139.reuse, R228 ;  /* 0x0000008b98e47223 */ /* 0x080fe400000000e4 */
[-C--:B------:R-:W-:Y:S02]  /*7830*/  FFMA R125, R151, R139.reuse, R72 ;  /* 0x0000008b977d7223 */ /* 0x080fe40000000048 */
[-C--:B------:R-:W-:Y:S02]  /*7840*/  FFMA R217, R153, R139.reuse, R218 ;  /* 0x0000008b99d97223 */ /* 0x080fe400000000da */
[-C--:B------:R-:W-:Y:S02]  /*7850*/  FFMA R221, R46, R139.reuse, R221 ;  /* 0x0000008b2edd7223 */ /* 0x080fe400000000dd */
[----:B------:R-:W-:-:S02]  /*7860*/  FFMA R220, R42, R139, R220 ;  /* 0x0000008b2adc7223 */ /* 0x000fc400000000dc */
[C---:B------:R-:W-:Y:S02]  /*7870*/  FFMA R219, R139.reuse, R47, R136 ;  /* 0x0000002f8bdb7223 */ /* 0x040fe40000000088 */
[----:B------:R-:W-:Y:S02]  /*7880*/  FFMA R226, R139, R43, R226 ;  /* 0x0000002b8be27223 */ /* 0x000fe400000000e2 */
[----:B------:R-:W2:Y:S01]  /*7890*/  LDS.128 R136, [R179.X4+0x2070] ;  /* 0x00207000b3887984 */ /* 0x000ea20000004c00 */
[C---:B0-----:R-:W-:Y:S02]  /*78a0*/  FFMA R214, R128.reuse, R151, R214 ;  /* 0x0000009780d67223 */ /* 0x041fe400000000d6 */
[----:B------:R-:W-:Y:S02]  /*78b0*/  FFMA R108, R128, R153, R108 ;  /* 0x00000099806c7223 */ /* 0x000fe4000000006c */
[-C--:B------:R-:W-:Y:S02]  /*78c0*/  FFMA R72, R140, R128.reuse, R115 ;  /* 0x000000808c487223 */ /* 0x080fe40000000073 */
[----:B------:R-:W-:-:S02]  /*78d0*/  FFMA R124, R142, R128, R121 ;  /* 0x000000808e7c7223 */ /* 0x000fc40000000079 */
[C---:B------:R-:W-:Y:S02]  /*78e0*/  FFMA R120, R128.reuse, R47, R120 ;  /* 0x0000002f80787223 */ /* 0x040fe40000000078 */
[----:B------:R-:W-:Y:S02]  /*78f0*/  FFMA R119, R128, R43, R119 ;  /* 0x0000002b80777223 */ /* 0x000fe40000000077 */
[-C--:B------:R-:W-:Y:S02]  /*7900*/  FFMA R150, R66, R128.reuse, R109 ;  /* 0x0000008042967223 */ /* 0x080fe4000000006d */
[----:B------:R-:W-:Y:S02]  /*7910*/  FFMA R128, R62, R128, R215 ;  /* 0x000000803e807223 */ /* 0x000fe400000000d7 */
        /* <DEDUP_REMOVED lines=8> */
[C---:B-1----:R-:W-:Y:S02]  /*79a0*/  FFMA R227, R132.reuse, R151, R227 ;  /* 0x0000009784e37223 */ /* 0x042fe400000000e3 */
[----:B------:R-:W-:Y:S02]  /*79b0*/  FFMA R129, R132, R153, R228 ;  /* 0x0000009984817223 */ /* 0x000fe400000000e4 */
[-C--:B------:R-:W-:Y:S02]  /*79c0*/  FFMA R108, R140, R132.reuse, R125 ;  /* 0x000000848c6c7223 */ /* 0x080fe4000000007d */
[----:B------:R-:W-:Y:S02]  /*79d0*/  FFMA R120, R142, R132, R217 ;  /* 0x000000848e787223 */ /* 0x000fe400000000d9 */
[-C--:B------:R-:W-:Y:S02]  /*79e0*/  FFMA R125, R140, R133.reuse, R227 ;  /* 0x000000858c7d7223 */ /* 0x080fe400000000e3 */
[----:B------:R-:W-:-:S02]  /*79f0*/  FFMA R129, R142, R133, R129 ;  /* 0x000000858e817223 */ /* 0x000fc40000000081 */
[-C--:B------:R-:W-:Y:S02]  /*7a00*/  FFMA R108, R141, R133.reuse, R108 ;  /* 0x000000858d6c7223 */ /* 0x080fe4000000006c */
[----:B------:R-:W-:Y:S02]  /*7a10*/  FFMA R120, R143, R133, R120 ;  /* 0x000000858f787223 */ /* 0x000fe40000000078 */
[----:B------:R-:W0:Y:S01]  /*7a20*/  LDS.128 R140, [R179.X4+0x6870] ;  /* 0x00687000b38c7984 */ /* 0x000e220000004c00 */
[----:B--2---:R-:W-:Y:S02]  /*7a30*/  FFMA R72, R136, R165, R72 ;  /* 0x000000a588487223 */ /* 0x004fe40000000048 */
[C---:B------:R-:W-:Y:S02]  /*7a40*/  FFMA R153, R132.reuse, R47, R221 ;  /* 0x0000002f84997223 */ /* 0x040fe400000000dd */
        /* <DEDUP_REMOVED lines=8> */
[C---:B------:R-:W-:Y:S02]  /*7ad0*/  FFMA R150, R136.reuse, R171, R150 ;  /* 0x000000ab88967223 */ /* 0x040fe40000000096 */
        /* <DEDUP_REMOVED lines=8> */
[----:B------:R-:W-:Y:S02]  /*7b60*/  FFMA R128, R70, R137, R128 ;  /* 0x0000008946807223 */ /* 0x000fe40000000080 */
[----:B------:R-:W-:Y:S02]  /*7b70*/  FFMA R72, R161, R138, R72 ;  /* 0x0000008aa1487223 */ /* 0x000fe40000000048 */
[----:B------:R-:W-:-:S02]  /*7b80*/  FFMA R153, R66, R133, R153 ;  /* 0x0000008542997223 */ /* 0x000fc40000000099 */
[-C--:B------:R-:W-:Y:S02]  /*7b90*/  FFMA R151, R62, R133.reuse, R151 ;  /* 0x000000853e977223 */ /* 0x080fe40000000097 */
[-C--:B------:R-:W-:Y:S02]  /*7ba0*/  FFMA R152, R67, R133.reuse, R152 ;  /* 0x0000008543987223 */ /* 0x080fe40000000098 */
[----:B------:R-:W-:Y:S02]  /*7bb0*/  FFMA R214, R63, R133, R214 ;  /* 0x000000853fd67223 */ /* 0x000fe400000000d6 */
[-C--:B------:R-:W-:Y:S02]  /*7bc0*/  FFMA R124, R159, R138.reuse, R124 ;  /* 0x0000008a9f7c7223 */ /* 0x080fe4000000007c */
[-C--:B------:R-:W-:Y:S02]  /*7bd0*/  FFMA R109, R160, R138.reuse, R109 ;  /* 0x0000008aa06d7223 */ /* 0x080fe4000000006d */
[----:B------:R-:W-:-:S02]  /*7be0*/  FFMA R115, R158, R138, R115 ;  /* 0x0000008a9e737223 */ /* 0x000fc40000000073 */
[-C--:B------:R-:W-:Y:S02]  /*7bf0*/  FFMA R132, R84, R138.reuse, R119 ;  /* 0x0000008a54847223 */ /* 0x080fe40000000077 */
[-C--:B------:R-:W-:Y:S02]  /*7c00*/  FFMA R133, R70, R138.reuse, R121 ;  /* 0x0000008a46857223 */ /* 0x080fe40000000079 */
        /* <DEDUP_REMOVED lines=17> */
[C---:B0-----:R-:W-:Y:S02]  /*7d20*/  FFMA R108, R140.reuse, R165, R108 ;  /* 0x000000a58c6c7223 */ /* 0x041fe4000000006c */
[----:B------:R-:W-:Y:S02]  /*7d30*/  FFMA R120, R140, R163, R120 ;  /* 0x000000a38c787223 */ /* 0x000fe40000000078 */
[----:B------:R-:W-:Y:S02]  /*7d40*/  FFMA R124, R92, R140, R151 ;  /* 0x0000008c5c7c7223 */ /* 0x000fe40000000097 */
[-C--:B------:R-:W-:Y:S02]  /*7d50*/  FFMA R115, R155, R74.reuse, R115 ;  /* 0x0000004a9b737223 */ /* 0x080fe40000000073 */
[----:B------:R-:W-:-:S02]  /*7d60*/  FFMA R133, R101, R74, R133 ;  /* 0x0000004a65857223 */ /* 0x000fc40000000085 */
[----:B------:R-:W-:Y:S02]  /*7d70*/  FFMA R132, R104, R74, R137 ;  /* 0x0000004a68847223 */ /* 0x000fe40000000089 */
[----:B------:R-:W-:Y:S02]  /*7d80*/  FFMA R74, R170, R140, R153 ;  /* 0x0000008caa4a7223 */ /* 0x000fe40000000099 */
[----:B------:R-:W-:Y:S02]  /*7d90*/  FFMA R137, R168, R75, R109 ;  /* 0x0000004ba8897223 */ /* 0x000fe4000000006d */
        /* <DEDUP_REMOVED lines=10> */
[C---:B------:R-:W-:Y:S02]  /*7e40*/  FFMA R152, R140.reuse, R171, R152 ;  /* 0x000000ab8c987223 */ /* 0x040fe40000000098 */
[----:B------:R-:W-:Y:S02]  /*7e50*/  FFMA R214, R140, R93, R214 ;  /* 0x0000005d8cd67223 */ /* 0x000fe400000000d6 */
[----:B------:R-:W-:Y:S02]  /*7e60*/  FFMA R75, R171, R141, R74 ;  /* 0x0000008dab4b7223 */ /* 0x000fe4000000004a */
        /* <DEDUP_REMOVED lines=8> */
[-C--:B------:R-:W-:Y:S02]  /*7ef0*/  FFMA R165, R160, R142.reuse, R165 ;  /* 0x0000008ea0a57223 */ /* 0x080fe400000000a5 */
[-C--:B------:R-:W-:Y:S02]  /*7f00*/  FFMA R163, R158, R142.reuse, R163 ;  /* 0x0000008e9ea37223 */ /* 0x080fe400000000a3 */
[-C--:B------:R-:W-:Y:S02]  /*7f10*/  FFMA R152, R85, R142.reuse, R152 ;  /* 0x0000008e55987223 */ /* 0x080fe40000000098 */
[-C--:B------:R-:W-:Y:S02]  /*7f20*/  FFMA R75, R157, R77.reuse, R108 ;  /* 0x0000004d9d4b7223 */ /* 0x080fe4000000006c */
[-C--:B------:R-:W-:Y:S02]  /*7f30*/  FFMA R125, R155, R77.reuse, R120 ;  /* 0x0000004d9b7d7223 */ /* 0x080fe40000000078 */
[----:B------:R-:W-:Y:S01]  /*7f40*/  FFMA R129, R100, R77, R109 ;  /* 0x0000004d64817223 */ /* 0x000fe2000000006d */
[----:B------:R-:W0:Y:S01]  /*7f50*/  LDS.64 R120, [R182.X4+0x690] ;  /* 0x00069000b6787984 */ /* 0x000e220000004a00 */
[----:B------:R-:W-:-:S02]  /*7f60*/  FFMA R214, R71, R142, R214 ;  /* 0x0000008e47d67223 */ /* 0x000fc400000000d6 */
[-C--:B------:R-:W-:Y:S01]  /*7f70*/  FFMA R128, R96, R77.reuse, R74 ;  /* 0x0000004d60807223 */ /* 0x080fe2000000004a */
[----:B------:R-:W1:Y:S01]  /*7f80*/  LDS.64 R108, [R182.X4+0x6c8] ;  /* 0x0006c800b66c7984 */ /* 0x000e620000004a00 */
        /* <DEDUP_REMOVED lines=9> */
[----:B------:R-:W-:Y:S02]  /*8020*/  FFMA R140, R172, R78, R77 ;  /* 0x0000004eac8c7223 */ /* 0x000fe4000000004d */
[----:B------:R-:W-:-:S02]  /*8030*/  FFMA R157, R167, R79, R124 ;  /* 0x0000004fa79d7223 */ /* 0x000fc4000000007c */
[-C--:B------:R-:W-:Y:S01]  /*8040*/  FFMA R141, R104, R79.reuse, R128 ;  /* 0x0000004f688d7223 */ /* 0x080fe20000000080 */
[----:B------:R-:W-:Y:S01]  /*8050*/  LDS.64 R124, [R182.X4+0x6d0] ;  /* 0x0006d000b67c7984 */ /* 0x000fe20000004a00 */
[-C--:B------:R-:W-:Y:S02]  /*8060*/  FFMA R77, R172, R79.reuse, R129 ;  /* 0x0000004fac4d7223 */ /* 0x080fe40000000081 */
[-C--:B------:R-:W-:Y:S01]  /*8070*/  FFMA R74, R168, R78.reuse, R75 ;  /* 0x0000004ea84a7223 */ /* 0x080fe2000000004b */
[----:B------:R-:W2:Y:S01]  /*8080*/  LDS.64 R128, [R182.X4+0x698] ;  /* 0x00069800b6807984 */ /* 0x000ea20000004a00 */
[----:B------:R-:W-:Y:S02]  /*8090*/  FFMA R163, R155, R78, R163 ;  /* 0x0000004e9ba37223 */ /* 0x000fe400000000a3 */
[----:B------:R-:W-:Y:S02]  /*80a0*/  FFMA R153, R169, R79, R74 ;  /* 0x0000004fa9997223 */ /* 0x000fe4000000004a */
[----:B------:R-:W-:-:S02]  /*80b0*/  FFMA R74, R58, R86, R229 ;  /* 0x000000563a4a7223 */ /* 0x000fc400000000e5 */
[-C--:B------:R-:W-:Y:S02]  /*80c0*/  FFMA R165, R168, R79.reuse, R165 ;  /* 0x0000004fa8a57223 */ /* 0x080fe400000000a5 */
[-C--:B------:R-:W-:Y:S02]  /*80d0*/  FFMA R163, R166, R79.reuse, R163 ;  /* 0x0000004fa6a37223 */ /* 0x080fe400000000a3 */
[----:B------:R-:W-:Y:S02]  /*80e0*/  FFMA R78, R105, R79, R138 ;  /* 0x0000004f694e7223 */ /* 0x000fe4000000008a */
[-C--:B------:R-:W-:Y:S02]  /*80f0*/  FFMA R162, R59, R122.reuse, R73 ;  /* 0x0000007a3ba27223 */ /* 0x080fe40000000049 */
[----:B------:R-:W-:Y:S02]  /*8100*/  FFMA R155, R87, R59, R74 ;  /* 0x0000003b579b7223 */ /* 0x000fe4000000004a */
[----:B------:R-:W-:-:S02]  /*8110*/  FFMA R164, R175, R122, R72 ;  /* 0x0000007aafa47223 */ /* 0x000fc40000000048 */
[----:B------:R-:W-:Y:S01]  /*8120*/  FFMA R79, R173, R79, R140 ;  /* 0x0000004fad4f7223 */ /* 0x000fe2000000008c */
[----:B------:R-:W3:Y:S01]  /*8130*/  LDS.128 R72, [R179.X4+0x1e80] ;  /* 0x001e8000b3487984 */ /* 0x000ee20000004c00 */
[----:B------:R-:W-:Y:S02]  /*8140*/  FFMA R140, R174, R122, R115 ;  /* 0x0000007aae8c7223 */ /* 0x000fe40000000073 */
[C---:B------:R-:W-:Y:S02]  /*8150*/  FFMA R138, R58.reuse, R94, R231 ;  /* 0x0000005e3a8a7223 */ /* 0x040fe400000000e7 */
[C---:B------:R-:W-:Y:S02]  /*8160*/  FFMA R150, R58.reuse, R122, R137 ;  /* 0x0000007a3a967223 */ /* 0x040fe40000000089 */
[----:B------:R-:W-:Y:S02]  /*8170*/  FFMA R58, R58, R126, R165 ;  /* 0x0000007e3a3a7223 */ /* 0x000fe400000000a5 */
[----:B------:R-:W-:-:S02]  /*8180*/  FFMA R151, R175, R123, R140 ;  /* 0x0000007baf977223 */ /* 0x000fc4000000008c */
[----:B0-----:R-:W-:Y:S02]  /*8190*/  FFMA R140, R120, R86, R91 ;  /* 0x00000056788c7223 */ /* 0x001fe4000000005b */
[----:B------:R-:W-:Y:S02]  /*81a0*/  FFMA R165, R122, R121, R132 ;  /* 0x000000797aa57223 */ /* 0x000fe40000000084 */
[-C--:B-1----:R-:W-:Y:S02]  /*81b0*/  FFMA R168, R108, R122.reuse, R133 ;  /* 0x0000007a6ca87223 */ /* 0x082fe40000000085 */
[----:B------:R-:W-:Y:S01]  /*81c0*/  FFMA R169, R122, R109, R136 ;  /* 0x0000006d7aa97223 */ /* 0x000fe20000000088 */
[----:B------:R-:W-:Y:S01]  /*81d0*/  LDS.64 R132, [R182.X4+0x1a0] ;  /* 0x0001a000b6847984 */ /* 0x000fe20000004a00 */
[----:B------:R-:W-:Y:S02]  /*81e0*/  FFMA R115, R95, R59, R138 ;  /* 0x0000003b5f737223 */ /* 0x000fe4000000008a */
[----:B------:R-:W-:Y:S01]  /*81f0*/  FFMA R166, R120, R122, R119 ;  /* 0x0000007a78a67223 */ /* 0x000fe20000000077 */
[----:B------:R-:W0:Y:S01]  /*8200*/  LDS.64 R136, [R182.X4+0x168] ;  /* 0x00016800b6887984 */ /* 0x000e220000004a00 */
[----:B------:R-:W-:-:S02]  /*8210*/  FFMA R138, R59, R127, R58 ;  /* 0x0000007f3b8a7223 */ /* 0x000fc4000000003a */
[----:B------:R-:W-:Y:S02]  /*8220*/  FFMA R110, R108, R86, R110 ;  /* 0x000000566c6e7223 */ /* 0x000fe4000000006e */
[----:B------:R-:W-:Y:S02]  /*8230*/  FFMA R152, R120, R126, R141 ;  /* 0x0000007e78987223 */ /* 0x000fe4000000008d */
[----:B------:R-:W-:Y:S02]  /*8240*/  FFMA R119, R87, R121, R140 ;  /* 0x0000007957777223 */ /* 0x000fe4000000008c */
[----:B------:R-:W-:Y:S01]  /*8250*/  FFMA R230, R174, R86, R230 ;  /* 0x00000056aee67223 */ /* 0x000fe200000000e6 */
[----:B------:R-:W1:Y:S01]  /*8260*/  LDS.64 R140, [R182.X4+0x1a8] ;  /* 0x0001a800b68c7984 */ /* 0x000e620000004a00 */
[C---:B------:R-:W-:Y:S02]  /*8270*/  FFMA R76, R86.reuse, R59, R76 ;  /* 0x0000003b564c7223 */ /* 0x040fe4000000004c */
[----:B------:R-:W-:-:S02]  /*8280*/  FFMA R58, R86, R175, R83 ;  /* 0x000000af563a7223 */ /* 0x000fc40000000053 */
[C---:B------:R-:W-:Y:S02]  /*8290*/  FFMA R106, R86.reuse, R121, R106 ;  /* 0x00000079566a7223 */ /* 0x040fe4000000006a */
[----:B------:R-:W-:Y:S02]  /*82a0*/  FFMA R223, R86, R109, R223 ;  /* 0x0000006d56df7223 */ /* 0x000fe400000000df */
[-C--:B------:R-:W-:Y:S02]  /*82b0*/  FFMA R232, R174, R94.reuse, R232 ;  /* 0x0000005eaee87223 */ /* 0x080fe400000000e8 */
[C---:B------:R-:W-:Y:S02]  /*82c0*/  FFMA R224, R94.reuse, R59, R224 ;  /* 0x0000003b5ee07223 */ /* 0x040fe400000000e0 */
[----:B------:R-:W-:Y:S02]  /*82d0*/  FFMA R225, R94, R175, R225 ;  /* 0x000000af5ee17223 */ /* 0x000fe400000000e1 */
[----:B------:R-:W-:-:S02]  /*82e0*/  FFMA R142, R120, R94, R41 ;  /* 0x0000005e788e7223 */ /* 0x000fc40000000029 */
[----:B------:R-:W-:Y:S02]  /*82f0*/  FFMA R156, R94, R121, R45 ;  /* 0x000000795e9c7223 */ /* 0x000fe4000000002d */
[----:B------:R-:W-:Y:S02]  /*8300*/  FFMA R154, R108, R94, R49 ;  /* 0x0000005e6c9a7223 */ /* 0x000fe40000000031 */
[-C--:B------:R-:W-:Y:S02]  /*8310*/  FFMA R159, R94, R109.reuse, R53 ;  /* 0x0000006d5e9f7223 */ /* 0x080fe40000000035 */
[C---:B------:R-:W-:Y:S02]  /*8320*/  FFMA R167, R87.reuse, R109, R110 ;  /* 0x0000006d57a77223 */ /* 0x040fe4000000006e */
[----:B------:R-:W-:Y:S02]  /*8330*/  FFMA R83, R87, R175, R230 ;  /* 0x000000af57537223 */ /* 0x000fe400000000e6 */
[----:B------:R-:W-:-:S02]  /*8340*/  FFMA R91, R54, R87, R76 ;  /* 0x00000057365b7223 */ /* 0x000fc4000000004c */
[-C--:B------:R-:W-:Y:S02]  /*8350*/  FFMA R94, R50, R87.reuse, R58 ;  /* 0x00000057325e7223 */ /* 0x080fe4000000003a */
[-C--:B--2---:R-:W-:Y:S02]  /*8360*/  FFMA R106, R128, R87.reuse, R106 ;  /* 0x00000057806a7223 */ /* 0x084fe4000000006a */
[----:B------:R-:W-:Y:S02]  /*8370*/  FFMA R110, R124, R87, R223 ;  /* 0x000000577c6e7223 */ /* 0x000fe400000000df */
[----:B------:R-:W2:Y:S01]  /*8380*/  LDS.64 R86, [R182.X4+0x170] ;  /* 0x00017000b6567984 */ /* 0x000ea20000004a00 */
[-C--:B------:R-:W-:Y:S02]  /*8390*/  FFMA R122, R108, R126.reuse, R77 ;  /* 0x0000007e6c7a7223 */ /* 0x080fe4000000004d */
[C---:B------:R-:W-:Y:S02]  /*83a0*/  FFMA R153, R59.reuse, R126, R153 ;  /* 0x0000007e3b997223 */ /* 0x040fe40000000099 */
[----:B------:R-:W-:-:S02]  /*83b0*/  FFMA R150, R59, R123, R150 ;  /* 0x0000007b3b967223 */ /* 0x000fc40000000096 */
[C---:B------:R-:W-:Y:S02]  /*83c0*/  FFMA R59, R95.reuse, R175, R232 ;  /* 0x000000af5f3b7223 */ /* 0x040fe400000000e8 */
[C---:B------:R-:W-:Y:S02]  /*83d0*/  FFMA R158, R126.reuse, R121, R78 ;  /* 0x000000797e9e7223 */ /* 0x040fe4000000004e */
[----:B------:R-:W-:Y:S02]  /*83e0*/  FFMA R160, R126, R109, R79 ;  /* 0x0000006d7ea07223 */ /* 0x000fe4000000004f */
[-C--:B------:R-:W-:Y:S01]  /*83f0*/  FFMA R41, R54, R95.reuse, R224 ;  /* 0x0000005f36297223 */ /* 0x080fe200000000e0 */
[----:B------:R-:W4:Y:S01]  /*8400*/  LDS.128 R76, [R179.X4+0x6680] ;  /* 0x00668000b34c7984 */ /* 0x000f220000004c00 */
[----:B------:R-:W-:Y:S02]  /*8410*/  FFMA R49, R50, R95, R225 ;  /* 0x0000005f32317223 */ /* 0x000fe400000000e1 */
[----:B------:R-:W-:-:S02]  /*8420*/  FFMA R45, R95, R121, R142 ;  /* 0x000000795f2d7223 */ /* 0x000fc4000000008e */
[----:B------:R-:W-:Y:S02]  /*8430*/  FFMA R53, R95, R109, R154 ;  /* 0x0000006d5f357223 */ /* 0x000fe4000000009a */
[-C--:B------:R-:W-:Y:S02]  /*8440*/  FFMA R58, R128, R95.reuse, R156 ;  /* 0x0000005f803a7223 */ /* 0x080fe4000000009c */
[----:B------:R-:W-:Y:S02]  /*8450*/  FFMA R95, R124, R95, R159 ;  /* 0x0000005f7c5f7223 */ /* 0x000fe4000000009f */
[----:B---3--:R-:W-:Y:S02]  /*8460*/  FFMA R83, R50, R72, R83 ;  /* 0x0000004832537223 */ /* 0x008fe40000000053 */
[----:B------:R-:W-:Y:S02]  /*8470*/  FFMA R159, R127, R109, R122 ;  /* 0x0000006d7f9f7223 */ /* 0x000fe4000000007a */
[----:B------:R-:W-:-:S02]  /*8480*/  FFMA R91, R72, R55, R91 ;  /* 0x00000037485b7223 */ /* 0x000fc4000000005b */
[----:B------:R-:W-:Y:S02]  /*8490*/  FFMA R174, R174, R126, R163 ;  /* 0x0000007eaeae7223 */ /* 0x000fe400000000a3 */
[C---:B------:R-:W-:Y:S02]  /*84a0*/  FFMA R161, R123.reuse, R121, R166 ;  /* 0x000000797ba17223 */ /* 0x040fe400000000a6 */
[----:B------:R-:W-:Y:S02]  /*84b0*/  FFMA R122, R72, R51, R94 ;  /* 0x00000033487a7223 */ /* 0x000fe4000000005e */
[-C--:B------:R-:W-:Y:S02]  /*84c0*/  FFMA R162, R54, R123.reuse, R162 ;  /* 0x0000007b36a27223 */ /* 0x080fe400000000a2 */
[----:B------:R-:W-:Y:S02]  /*84d0*/  FFMA R164, R50, R123, R164 ;  /* 0x0000007b32a47223 */ /* 0x000fe400000000a4 */
[----:B------:R-:W-:-:S02]  /*84e0*/  FFMA R163, R123, R109, R168 ;  /* 0x0000006d7ba37223 */ /* 0x000fc400000000a8 */
[-C--:B------:R-:W-:Y:S02]  /*84f0*/  FFMA R165, R128, R123.reuse, R165 ;  /* 0x0000007b80a57223 */ /* 0x080fe400000000a5 */
[----:B------:R-:W-:Y:S02]  /*8500*/  FFMA R166, R124, R123, R169 ;  /* 0x0000007b7ca67223 */ /* 0x000fe400000000a9 */
[----:B------:R-:W-:Y:S02]  /*8510*/  FFMA R155, R54, R72, R155 ;  /* 0x00000048369b7223 */ /* 0x000fe4000000009b */
[C---:B------:R-:W-:Y:S02]  /*8520*/  FFMA R119, R72.reuse, R128, R119 ;  /* 0x0000008048777223 */ /* 0x040fe40000000077 */
[C---:B------:R-:W-:Y:S02]  /*8530*/  FFMA R167, R72.reuse, R124, R167 ;  /* 0x0000007c48a77223 */ /* 0x040fe400000000a7 */
[----:B------:R-:W-:-:S02]  /*8540*/  FFMA R106, R72, R129, R106 ;  /* 0x00000081486a7223 */ /* 0x000fc4000000006a */
[----:B------:R-:W-:Y:S02]  /*8550*/  FFMA R123, R72, R125, R110 ;  /* 0x0000007d487b7223 */ /* 0x000fe4000000006e */
[----:B------:R-:W-:Y:S02]  /*8560*/  FFMA R94, R42, R98, R83 ;  /* 0x000000622a5e7223 */ /* 0x000fe40000000053 */
[C---:B------:R-:W-:Y:S02]  /*8570*/  FFMA R83, R98.reuse, R47, R91 ;  /* 0x0000002f62537223 */ /* 0x040fe4000000005b */
[----:B------:R-:W-:Y:S02]  /*8580*/  FFMA R157, R175, R126, R157 ;  /* 0x0000007eaf9d7223 */ /* 0x000fe4000000009d */
[----:B------:R-:W-:Y:S02]  /*8590*/  FFMA R91, R98, R43, R122 ;  /* 0x0000002b625b7223 */ /* 0x000fe4000000007a */
[----:B------:R-:W-:-:S02]  /*85a0*/  FFMA R72, R46, R98, R155 ;  /* 0x000000622e487223 */ /* 0x000fc4000000009b */
[-C--:B0-----:R-:W-:Y:S02]  /*85b0*/  FFMA R110, R136, R98.reuse, R119 ;  /* 0x00000062886e7223 */ /* 0x081fe40000000077 */
[----:B------:R-:W-:Y:S02]  /*85c0*/  FFMA R126, R98, R137, R106 ;  /* 0x00000089627e7223 */ /* 0x000fe4000000006a */
[----:B------:R-:W-:Y:S02]  /*85d0*/  FFMA R122, R132, R98, R167 ;  /* 0x00000062847a7223 */ /* 0x000fe400000000a7 */
[----:B------:R-:W-:Y:S02]  /*85e0*/  FFMA R98, R98, R133, R123 ;  /* 0x0000008562627223 */ /* 0x000fe4000000007b */
[----:B------:R-:W-:Y:S02]  /*85f0*/  FFMA R123, R99, R43, R94 ;  /* 0x0000002b637b7223 */ /* 0x000fe4000000005e */
[----:B-1----:R-:W-:-:S02]  /*8600*/  FFMA R98, R140, R99, R98 ;  /* 0x000000638c627223 */ /* 0x002fc40000000062 */
[----:B------:R-:W-:Y:S02]  /*8610*/  FFMA R106, R66, R99, R83 ;  /* 0x00000063426a7223 */ /* 0x000fe40000000053 */
[-C--:B------:R-:W-:Y:S02]  /*8620*/  FFMA R175, R175, R127.reuse, R174 ;  /* 0x0000007fafaf7223 */ /* 0x080fe400000000ae */
[-C--:B------:R-:W-:Y:S02]  /*8630*/  FFMA R153, R54, R127.reuse, R153 ;  /* 0x0000007f36997223 */ /* 0x080fe40000000099 */
[----:B------:R-:W-:Y:S02]  /*8640*/  FFMA R157, R50, R127, R157 ;  /* 0x0000007f329d7223 */ /* 0x000fe4000000009d */
[----:B------:R-:W-:Y:S02]  /*8650*/  FFMA R152, R127, R121, R152 ;  /* 0x000000797f987223 */ /* 0x000fe40000000098 */
[----:B------:R-:W-:-:S02]  /*8660*/  FFMA R158, R128, R127, R158 ;  /* 0x0000007f809e7223 */ /* 0x000fc4000000009e */
[----:B------:R-:W-:Y:S02]  /*8670*/  FFMA R160, R124, R127, R160 ;  /* 0x0000007f7ca07223 */ /* 0x000fe400000000a0 */
[C---:B------:R-:W-:Y:S02]  /*8680*/  FFMA R155, R99.reuse, R133, R122 ;  /* 0x00000085639b7223 */ /* 0x040fe4000000007a */
[C---:B------:R-:W-:Y:S02]  /*8690*/  FFMA R83, R62.reuse, R40, R123 ;  /* 0x000000283e537223 */ /* 0x040fe4000000007b */
[C---:B------:R-:W-:Y:S01]  /*86a0*/  FFMA R119, R99.reuse, R47, R72 ;  /* 0x0000002f63777223 */ /* 0x040fe20000000048 */
[----:B------:R-:W0:Y:S01]  /*86b0*/  LDS.64 R122, [R182.X4+0x348] ;  /* 0x00034800b67a7984 */ /* 0x000e220000004a00 */
[----:B------:R-:W-:Y:S02]  /*86c0*/  FFMA R91, R62, R99, R91 ;  /* 0x000000633e5b7223 */ /* 0x000fe4000000005b */
[----:B------:R-:W-:-:S02]  /*86d0*/  FFMA R127, R99, R137, R110 ;  /* 0x00000089637f7223 */ /* 0x000fc4000000006e */
[----:B--2---:R-:W-:Y:S02]  /*86e0*/  FFMA R126, R86, R99, R126 ;  /* 0x00000063567e7223 */ /* 0x004fe4000000007e */
[----:B------:R-:W-:Y:S02]  /*86f0*/  FFMA R142, R40, R141, R98 ;  /* 0x0000008d288e7223 */ /* 0x000fe40000000062 */
[----:B------:R-:W1:Y:S01]  /*8700*/  LDS.64 R98, [R182.X4+0x380] ;  /* 0x00038000b6627984 */ /* 0x000e620000004a00 */
[-C--:B------:R-:W-:Y:S02]  /*8710*/  FFMA R72, R66, R40.reuse, R119 ;  /* 0x0000002842487223 */ /* 0x080fe40000000077 */
[C---:B------:R-:W-:Y:S02]  /*8720*/  FFMA R110, R40.reuse, R63, R91 ;  /* 0x0000003f286e7223 */ /* 0x040fe4000000005b */
[----:B------:R-:W-:Y:S02]  /*8730*/  FFMA R106, R40, R67, R106 ;  /* 0x00000043286a7223 */ /* 0x000fe4000000006a */
[----:B------:R-:W-:-:S02]  /*8740*/  FFMA R91, R86, R40, R127 ;  /* 0x00000028565b7223 */ /* 0x000fc4000000007f */
[----:B------:R-:W-:Y:S02]  /*8750*/  FFMA R126, R40, R87, R126 ;  /* 0x00000057287e7223 */ /* 0x000fe4000000007e */
[----:B------:R-:W-:Y:S02]  /*8760*/  FFMA R119, R140, R40, R155 ;  /* 0x000000288c777223 */ /* 0x000fe4000000009b */
[-C--:B----4-:R-:W-:Y:S02]  /*8770*/  FFMA R115, R54, R76.reuse, R115 ;  /* 0x0000004c36737223 */ /* 0x090fe40000000073 */
[----:B------:R-:W-:Y:S02]  /*8780*/  FFMA R59, R50, R76, R59 ;  /* 0x0000004c323b7223 */ /* 0x000fe4000000003b */
[C---:B------:R-:W-:Y:S02]  /*8790*/  FFMA R41, R76.reuse, R55, R41 ;  /* 0x000000374c297223 */ /* 0x040fe40000000029 */
[----:B------:R-:W-:-:S02]  /*87a0*/  FFMA R49, R76, R51, R49 ;  /* 0x000000334c317223 */ /* 0x000fc40000000031 */
[C---:B------:R-:W-:Y:S02]  /*87b0*/  FFMA R127, R76.reuse, R128, R45 ;  /* 0x000000804c7f7223 */ /* 0x040fe4000000002d */
[C---:B------:R-:W-:Y:S02]  /*87c0*/  FFMA R53, R76.reuse, R124, R53 ;  /* 0x0000007c4c357223 */ /* 0x040fe40000000035 */
[C---:B------:R-:W-:Y:S02]  /*87d0*/  FFMA R40, R76.reuse, R129, R58 ;  /* 0x000000814c287223 */ /* 0x040fe4000000003a */
[----:B------:R-:W-:Y:S02]  /*87e0*/  FFMA R95, R76, R125, R95 ;  /* 0x0000007d4c5f7223 */ /* 0x000fe4000000005f */
[-C--:B------:R-:W-:Y:S02]  /*87f0*/  FFMA R58, R46, R102.reuse, R115 ;  /* 0x000000662e3a7223 */ /* 0x080fe40000000073 */
[----:B------:R-:W-:-:S02]  /*8800*/  FFMA R76, R42, R102, R59 ;  /* 0x000000662a4c7223 */ /* 0x000fc4000000003b */
[C---:B------:R-:W-:Y:S02]  /*8810*/  FFMA R45, R102.reuse, R47, R41 ;  /* 0x0000002f662d7223 */ /* 0x040fe40000000029 */
[----:B------:R-:W-:Y:S02]  /*8820*/  FFMA R49, R102, R43, R49 ;  /* 0x0000002b66317223 */ /* 0x000fe40000000031 */
[-C--:B------:R-:W-:Y:S02]  /*8830*/  FFMA R154, R136, R102.reuse, R127 ;  /* 0x00000066889a7223 */ /* 0x080fe4000000007f */
[----:B------:R-:W-:Y:S02]  /*8840*/  FFMA R156, R132, R102, R53 ;  /* 0x00000066849c7223 */ /* 0x000fe40000000035 */
[C---:B------:R-:W-:Y:S02]  /*8850*/  FFMA R115, R102.reuse, R137, R40 ;  /* 0x0000008966737223 */ /* 0x040fe40000000028 */
[----:B------:R-:W-:Y:S01]  /*8860*/  FFMA R102, R102, R133, R95 ;  /* 0x0000008566667223 */ /* 0x000fe2000000005f */
[----:B------:R-:W-:Y:S01]  /*8870*/  LDS.64 R40, [R182.X4+0x388] ;  /* 0x00038800b6287984 */ /* 0x000fe20000004a00 */
[----:B------:R-:W-:-:S02]  /*8880*/  FFMA R53, R103, R47, R58 ;  /* 0x0000002f67357223 */ /* 0x000fc4000000003a */
[C---:B------:R-:W-:Y:S01]  /*8890*/  FFMA R59, R103.reuse, R43, R76 ;  /* 0x0000002b673b7223 */ /* 0x040fe2000000004c */
[----:B------:R-:W2:Y:S01]  /*88a0*/  LDS.64 R94, [R182.X4+0x350] ;  /* 0x00035000b65e7984 */ /* 0x000ea20000004a00 */
[-C--:B------:R-:W-:Y:S02]  /*88b0*/  FFMA R45, R66, R103.reuse, R45 ;  /* 0x00000067422d7223 */ /* 0x080fe4000000002d */
[----:B------:R-:W-:Y:S02]  /*88c0*/  FFMA R49, R62, R103, R49 ;  /* 0x000000673e317223 */ /* 0x000fe40000000031 */
[C---:B------:R-:W-:Y:S02]  /*88d0*/  FFMA R127, R103.reuse, R137, R154 ;  /* 0x00000089677f7223 */ /* 0x040fe4000000009a */
[----:B------:R-:W-:Y:S02]  /*88e0*/  FFMA R155, R103, R133, R156 ;  /* 0x00000085679b7223 */ /* 0x000fe4000000009c */
[----:B------:R-:W-:-:S02]  /*88f0*/  FFMA R115, R86, R103, R115 ;  /* 0x0000006756737223 */ /* 0x000fc40000000073 */
[----:B------:R-:W-:Y:S02]  /*8900*/  FFMA R102, R140, R103, R102 ;  /* 0x000000678c667223 */ /* 0x000fe40000000066 */
[-C--:B------:R-:W-:Y:S02]  /*8910*/  FFMA R53, R66, R44.reuse, R53 ;  /* 0x0000002c42357223 */ /* 0x080fe40000000035 */
[-C--:B------:R-:W-:Y:S02]  /*8920*/  FFMA R59, R62, R44.reuse, R59 ;  /* 0x0000002c3e3b7223 */ /* 0x080fe4000000003b */
[C---:B------:R-:W-:Y:S02]  /*8930*/  FFMA R58, R44.reuse, R67, R45 ;  /* 0x000000432c3a7223 */ /* 0x040fe4000000002d */
[----:B------:R-:W-:Y:S02]  /*8940*/  FFMA R76, R44, R63, R49 ;  /* 0x0000003f2c4c7223 */ /* 0x000fe40000000031 */
[----:B------:R-:W-:-:S02]  /*8950*/  FFMA R127, R86, R44, R127 ;  /* 0x0000002c567f7223 */ /* 0x000fc4000000007f */
[----:B------:R-:W-:Y:S02]  /*8960*/  FFMA R155, R140, R44, R155 ;  /* 0x0000002c8c9b7223 */ /* 0x000fe4000000009b */
[C---:B------:R-:W-:Y:S02]  /*8970*/  FFMA R154, R44.reuse, R87, R115 ;  /* 0x000000572c9a7223 */ /* 0x040fe40000000073 */
[----:B------:R-:W-:Y:S02]  /*8980*/  FFMA R102, R44, R141, R102 ;  /* 0x0000008d2c667223 */ /* 0x000fe40000000066 */
[----:B0-----:R-:W-:Y:S02]  /*8990*/  FFMA R44, R122, R107, R91 ;  /* 0x0000006b7a2c7223 */ /* 0x001fe4000000005b */
[----:B------:R-:W-:Y:S02]  /*89a0*/  FFMA R49, R107, R93, R110 ;  /* 0x0000005d6b317223 */ /* 0x000fe4000000006e */
[----:B------:R-:W-:-:S02]  /*89b0*/  FFMA R53, R170, R111, R53 ;  /* 0x0000006faa357223 */ /* 0x000fc40000000035 */
[----:B------:R-:W-:Y:S02]  /*89c0*/  FFMA R59, R92, R111, R59 ;  /* 0x0000006f5c3b7223 */ /* 0x000fe4000000003b */
[C---:B------:R-:W-:Y:S02]  /*89d0*/  FFMA R91, R111.reuse, R171, R58 ;  /* 0x000000ab6f5b7223 */ /* 0x040fe4000000003a */
[C---:B------:R-:W-:Y:S02]  /*89e0*/  FFMA R103, R111.reuse, R93, R76 ;  /* 0x0000005d6f677223 */ /* 0x040fe4000000004c */
[----:B------:R-:W-:Y:S02]  /*89f0*/  FFMA R127, R122, R111, R127 ;  /* 0x0000006f7a7f7223 */ /* 0x000fe4000000007f */
[----:B------:R-:W-:Y:S02]  /*8a00*/  FFMA R169, R111, R123, R154 ;  /* 0x0000007b6fa97223 */ /* 0x000fe4000000009a */
[----:B-1----:R-:W-:-:S02]  /*8a10*/  FFMA R155, R98, R111, R155 ;  /* 0x0000006f629b7223 */ /* 0x002fc4000000009b */
[----:B------:R-:W-:Y:S02]  /*8a20*/  FFMA R215, R111, R99, R102 ;  /* 0x000000636fd77223 */ /* 0x000fe40000000066 */
[-C--:B------:R-:W-:Y:S01]  /*8a30*/  FFMA R72, R170, R107.reuse, R72 ;  /* 0x0000006baa487223 */ /* 0x080fe20000000048 */
[----:B------:R-:W0:Y:S01]  /*8a40*/  LDS.64 R110, [R182.X4+0x528] ;  /* 0x00052800b66e7984 */ /* 0x000e220000004a00 */
[----:B------:R-:W-:Y:S02]  /*8a50*/  FFMA R83, R92, R107, R83 ;  /* 0x0000006b5c537223 */ /* 0x000fe40000000053 */
[C---:B------:R-:W-:Y:S02]  /*8a60*/  FFMA R45, R107.reuse, R171, R106 ;  /* 0x000000ab6b2d7223 */ /* 0x040fe4000000006a */
[----:B------:R-:W-:Y:S02]  /*8a70*/  FFMA R115, R107, R123, R126 ;  /* 0x0000007b6b737223 */ /* 0x000fe4000000007e */
[----:B------:R-:W-:-:S02]  /*8a80*/  FFMA R119, R98, R107, R119 ;  /* 0x0000006b62777223 */ /* 0x000fc40000000077 */
[----:B------:R-:W-:Y:S02]  /*8a90*/  FFMA R167, R107, R99, R142 ;  /* 0x000000636ba77223 */ /* 0x000fe4000000008e */
[----:B------:R-:W1:Y:S01]  /*8aa0*/  LDS.64 R106, [R182.X4+0x560] ;  /* 0x00056000b66a7984 */ /* 0x000e620000004a00 */
[----:B------:R-:W-:Y:S02]  /*8ab0*/  FFMA R126, R70, R60, R103 ;  /* 0x0000003c467e7223 */ /* 0x000fe40000000067 */
[-C--:B------:R-:W-:Y:S01]  /*8ac0*/  FFMA R58, R84, R56.reuse, R45 ;  /* 0x00000038543a7223 */ /* 0x080fe2000000002d */
[----:B------:R-:W3:Y:S01]  /*8ad0*/  LDS.64 R102, [R182.X4+0x530] ;  /* 0x00053000b6667984 */ /* 0x000ee20000004a00 */
[C---:B------:R-:W-:Y:S02]  /*8ae0*/  FFMA R142, R56.reuse, R123, R44 ;  /* 0x0000007b388e7223 */ /* 0x040fe4000000002c */
[----:B------:R-:W-:Y:S01]  /*8af0*/  FFMA R72, R56, R171, R72 ;  /* 0x000000ab38487223 */ /* 0x000fe20000000048 */
[----:B------:R-:W4:Y:S01]  /*8b00*/  LDS.64 R44, [R182.X4+0x568] ;  /* 0x00056800b62c7984 */ /* 0x000f220000004a00 */
[----:B------:R-:W-:-:S02]  /*8b10*/  FFMA R76, R70, R56, R49 ;  /* 0x00000038464c7223 */ /* 0x000fc40000000031 */
[-C--:B------:R-:W-:Y:S02]  /*8b20*/  FFMA R83, R56, R93.reuse, R83 ;  /* 0x0000005d38537223 */ /* 0x080fe40000000053 */
[-C--:B--2---:R-:W-:Y:S02]  /*8b30*/  FFMA R154, R94, R56.reuse, R115 ;  /* 0x000000385e9a7223 */ /* 0x084fe40000000073 */
[----:B------:R-:W-:Y:S02]  /*8b40*/  FFMA R59, R60, R93, R59 ;  /* 0x0000005d3c3b7223 */ /* 0x000fe4000000003b */
[----:B------:R-:W-:Y:S02]  /*8b50*/  FFMA R119, R56, R99, R119 ;  /* 0x0000006338777223 */ /* 0x000fe40000000077 */
        /* <DEDUP_REMOVED lines=8> */
[C---:B------:R-:W-:Y:S02]  /*8be0*/  FFMA R76, R57.reuse, R71, R76 ;  /* 0x00000047394c7223 */ /* 0x040fe4000000004c */
[----:B------:R-:W-:Y:S02]  /*8bf0*/  FFMA R60, R40, R60, R215 ;  /* 0x0000003c283c7223 */ /* 0x000fe400000000d7 */
[C---:B------:R-:W-:Y:S02]  /*8c00*/  FFMA R83, R70.reuse, R57, R83 ;  /* 0x0000003946537223 */ /* 0x040fe40000000053 */
[----:B------:R-:W-:Y:S02]  /*8c10*/  FFMA R154, R57, R95, R154 ;  /* 0x0000005f399a7223 */ /* 0x000fe4000000009a */
        /* <DEDUP_REMOVED lines=8> */
[-C--:B------:R-:W-:Y:S02]  /*8ca0*/  FFMA R49, R97, R80.reuse, R58 ;  /* 0x0000005061317223 */ /* 0x080fe4000000003a */
[----:B------:R-:W-:Y:S02]  /*8cb0*/  FFMA R127, R94, R61, R127 ;  /* 0x0000003d5e7f7223 */ /* 0x000fe4000000007f */
[----:B------:R-:W-:Y:S02]  /*8cc0*/  FFMA R168, R61, R95, R168 ;  /* 0x0000005f3da87223 */ /* 0x000fe400000000a8 */
[----:B------:R-:W-:Y:S02]  /*8cd0*/  FFMA R155, R40, R61, R155 ;  /* 0x0000003d289b7223 */ /* 0x000fe4000000009b */
[----:B------:R-:W-:Y:S02]  /*8ce0*/  FFMA R57, R101, R80, R76 ;  /* 0x0000005065397223 */ /* 0x000fe4000000004c */
[----:B------:R-:W-:-:S02]  /*8cf0*/  FFMA R60, R61, R41, R60 ;  /* 0x000000293d3c7223 */ /* 0x000fc4000000003c */
[----:B------:R-:W-:Y:S02]  /*8d00*/  FFMA R142, R100, R80, R83 ;  /* 0x00000050648e7223 */ /* 0x000fe40000000053 */
[----:B0-----:R-:W-:Y:S02]  /*8d10*/  FFMA R115, R80, R111, R154 ;  /* 0x0000006f50737223 */ /* 0x001fe4000000009a */
[----:B------:R-:W-:Y:S02]  /*8d20*/  FFMA R76, R100, R88, R59 ;  /* 0x00000058644c7223 */ /* 0x000fe4000000003b */
[----:B-1----:R-:W-:Y:S02]  /*8d30*/  FFMA R154, R106, R80, R119 ;  /* 0x000000506a9a7223 */ /* 0x002fe40000000077 */
[----:B------:R-:W-:Y:S02]  /*8d40*/  FFMA R58, R96, R88, R53 ;  /* 0x00000058603a7223 */ /* 0x000fe40000000035 */
[----:B------:R-:W-:-:S02]  /*8d50*/  FFMA R59, R97, R81, R72 ;  /* 0x00000051613b7223 */ /* 0x000fc40000000048 */
[----:B------:R-:W-:Y:S02]  /*8d60*/  FFMA R174, R110, R80, R91 ;  /* 0x000000506eae7223 */ /* 0x000fe4000000005b */
[----:B------:R-:W-:Y:S02]  /*8d70*/  FFMA R119, R80, R107, R156 ;  /* 0x0000006b50777223 */ /* 0x000fe4000000009c */
[-C--:B------:R-:W-:Y:S02]  /*8d80*/  FFMA R56, R97, R88.reuse, R56 ;  /* 0x0000005861387223 */ /* 0x080fe40000000038 */
[-C--:B------:R-:W-:Y:S02]  /*8d90*/  FFMA R53, R101, R88.reuse, R126 ;  /* 0x0000005865357223 */ /* 0x080fe4000000007e */
[----:B------:R-:W-:Y:S02]  /*8da0*/  FFMA R72, R104, R81, R49 ;  /* 0x0000005168487223 */ /* 0x000fe40000000031 */
[----:B------:R-:W-:-:S02]  /*8db0*/  FFMA R80, R110, R88, R127 ;  /* 0x000000586e507223 */ /* 0x000fc4000000007f */
[----:B------:R-:W-:Y:S01]  /*8dc0*/  FFMA R168, R88, R111, R168 ;  /* 0x0000006f58a87223 */ /* 0x000fe200000000a8 */
[----:B------:R-:W-:Y:S01]  /*8dd0*/  LDS.64 R126, [R182.X4+0x740] ;  /* 0x00074000b67e7984 */ /* 0x000fe20000004a00 */
[----:B------:R-:W-:Y:S02]  /*8de0*/  FFMA R156, R106, R88, R155 ;  /* 0x000000586a9c7223 */ /* 0x000fe4000000009b */
[----:B------:R-:W-:Y:S02]  /*8df0*/  FFMA R88, R88, R107, R60 ;  /* 0x0000006b58587223 */ /* 0x000fe4000000003c */
[-C--:B------:R-:W-:Y:S01]  /*8e00*/  FFMA R83, R101, R81.reuse, R142 ;  /* 0x0000005165537223 */ /* 0x080fe2000000008e */
[----:B------:R-:W0:Y:S01]  /*8e10*/  LDS.64 R60, [R182.X4+0x708] ;  /* 0x00070800b63c7984 */ /* 0x000e220000004a00 */
[----:B------:R-:W-:Y:S02]  /*8e20*/  FFMA R91, R172, R81, R57 ;  /* 0x00000051ac5b7223 */ /* 0x000fe40000000039 */
[----:B------:R-:W-:-:S02]  /*8e30*/  FFMA R167, R81, R107, R154 ;  /* 0x0000006b51a77223 */ /* 0x000fc4000000009a */
[----:B---3--:R-:W-:Y:S02]  /*8e40*/  FFMA R142, R102, R81, R115 ;  /* 0x00000051668e7223 */ /* 0x008fe40000000073 */
[----:B------:R-:W-:Y:S02]  /*8e50*/  FFMA R49, R97, R89, R58 ;  /* 0x0000005961317223 */ /* 0x000fe4000000003a */
[----:B------:R-:W-:Y:S02]  /*8e60*/  FFMA R155, R81, R111, R174 ;  /* 0x0000006f519b7223 */ /* 0x000fe400000000ae */
[----:B----4-:R-:W-:Y:S02]  /*8e70*/  FFMA R154, R44, R81, R119 ;  /* 0x000000512c9a7223 */ /* 0x010fe40000000077 */
[-C--:B------:R-:W-:Y:S02]  /*8e80*/  FFMA R57, R101, R89.reuse, R76 ;  /* 0x0000005965397223 */ /* 0x080fe4000000004c */
[----:B------:R-:W-:-:S02]  /*8e90*/  FFMA R56, R104, R89, R56 ;  /* 0x0000005968387223 */ /* 0x000fc40000000038 */
[----:B------:R-:W-:Y:S02]  /*8ea0*/  FFMA R53, R172, R89, R53 ;  /* 0x00000059ac357223 */ /* 0x000fe40000000035 */
[-C--:B------:R-:W-:Y:S02]  /*8eb0*/  FFMA R59, R104, R82.reuse, R59 ;  /* 0x00000052683b7223 */ /* 0x080fe4000000003b */
[----:B------:R-:W-:Y:S02]  /*8ec0*/  FFMA R58, R105, R82, R72 ;  /* 0x00000052693a7223 */ /* 0x000fe40000000048 */
[C---:B------:R-:W-:Y:S02]  /*8ed0*/  FFMA R119, R89.reuse, R107, R156 ;  /* 0x0000006b59777223 */ /* 0x040fe4000000009c */
[----:B------:R-:W-:Y:S02]  /*8ee0*/  FFMA R115, R89, R111, R80 ;  /* 0x0000006f59737223 */ /* 0x000fe40000000050 */
[-C--:B------:R-:W-:Y:S01]  /*8ef0*/  FFMA R168, R102, R89.reuse, R168 ;  /* 0x0000005966a87223 */ /* 0x080fe200000000a8 */
[----:B------:R-:W1:Y:S01]  /*8f00*/  LDS.64 R80, [R182.X4+0x710] ;  /* 0x00071000b6507984 */ /* 0x000e620000004a00 */
[----:B------:R-:W-:-:S02]  /*8f10*/  FFMA R156, R44, R89, R88 ;  /* 0x000000592c9c7223 */ /* 0x000fc40000000058 */
[----:B------:R-:W-:Y:S01]  /*8f20*/  FFMA R174, R82, R103, R142 ;  /* 0x0000006752ae7223 */ /* 0x000fe2000000008e */
[----:B------:R2:W3:Y:S01]  /*8f30*/  LDS.64 R88, [R182.X4+0x748] ;  /* 0x00074800b6587984 */ /* 0x0004e20000004a00 */
[-C--:B------:R-:W-:Y:S02]  /*8f40*/  FFMA R83, R172, R82.reuse, R83 ;  /* 0x00000052ac537223 */ /* 0x080fe40000000053 */
[-C--:B------:R-:W-:Y:S02]  /*8f50*/  FFMA R76, R173, R82.reuse, R91 ;  /* 0x00000052ad4c7223 */ /* 0x080fe4000000005b */
[-C--:B------:R-:W-:Y:S02]  /*8f60*/  FFMA R155, R102, R82.reuse, R155 ;  /* 0x00000052669b7223 */ /* 0x080fe4000000009b */
[----:B------:R-:W-:Y:S02]  /*8f70*/  FFMA R167, R44, R82, R167 ;  /* 0x000000522ca77223 */ /* 0x000fe400000000a7 */
[----:B------:R-:W-:-:S02]  /*8f80*/  FFMA R214, R82, R45, R154 ;  /* 0x0000002d52d67223 */ /* 0x000fc4000000009a */
[-C--:B------:R-:W-:Y:S02]  /*8f90*/  FFMA R142, R173, R90.reuse, R53 ;  /* 0x0000005aad8e7223 */ /* 0x080fe40000000035 */
[-C--:B------:R-:W-:Y:S02]  /*8fa0*/  FFMA R72, R172, R90.reuse, R57 ;  /* 0x0000005aac487223 */ /* 0x080fe40000000039 */
[----:B------:R-:W-:Y:S02]  /*8fb0*/  FFMA R82, R105, R90, R56 ;  /* 0x0000005a69527223 */ /* 0x000fe40000000038 */
[-C--:B------:R-:W-:Y:S02]  /*8fc0*/  FFMA R53, R120, R73.reuse, R59 ;  /* 0x0000004978357223 */ /* 0x080fe4000000003b */
[----:B------:R-:W-:Y:S02]  /*8fd0*/  FFMA R91, R121, R73, R58 ;  /* 0x00000049795b7223 */ /* 0x000fe4000000003a */
[----:B------:R-:W4:Y:S01]  /*8fe0*/  LDS.128 R56, [R179.X4+0x20c0] ;  /* 0x0020c000b3387984 */ /* 0x000f220000004c00 */
[----:B--2---:R-:W-:-:S02]  /*8ff0*/  FFMA R182, R90, R103, R168 ;  /* 0x000000675ab67223 */ /* 0x004fc400000000a8 */
[-C--:B------:R-:W-:Y:S02]  /*9000*/  FFMA R49, R104, R90.reuse, R49 ;  /* 0x0000005a68317223 */ /* 0x080fe40000000031 */
[-C--:B------:R-:W-:Y:S02]  /*9010*/  FFMA R154, R102, R90.reuse, R115 ;  /* 0x0000005a669a7223 */ /* 0x080fe40000000073 */
[----:B------:R-:W-:Y:S02]  /*9020*/  FFMA R168, R44, R90, R119 ;  /* 0x0000005a2ca87223 */ /* 0x000fe40000000077 */
[----:B------:R-:W-:Y:S02]  /*9030*/  FFMA R156, R90, R45, R156 ;  /* 0x0000002d5a9c7223 */ /* 0x000fe4000000009c */
[-C--:B------:R-:W-:Y:S02]  /*9040*/  FFMA R83, R108, R73.reuse, R83 ;  /* 0x000000496c537223 */ /* 0x080fe40000000053 */
[----:B------:R-:W-:-:S02]  /*9050*/  FFMA R115, R109, R73, R76 ;  /* 0x000000496d737223 */ /* 0x000fc4000000004c */
[----:B0-----:R-:W-:Y:S02]  /*9060*/  FFMA R155, R60, R73, R155 ;  /* 0x000000493c9b7223 */ /* 0x001fe4000000009b */
[C---:B------:R-:W-:Y:S02]  /*9070*/  FFMA R169, R73.reuse, R61, R174 ;  /* 0x0000003d49a97223 */ /* 0x040fe400000000ae */
[----:B------:R-:W-:Y:S02]  /*9080*/  FFMA R167, R126, R73, R167 ;  /* 0x000000497ea77223 */ /* 0x000fe400000000a7 */
[----:B------:R-:W-:Y:S02]  /*9090*/  FFMA R215, R73, R127, R214 ;  /* 0x0000007f49d77223 */ /* 0x000fe400000000d6 */
[-C--:B------:R-:W-:Y:S02]  /*90a0*/  FFMA R119, R109, R77.reuse, R142 ;  /* 0x0000004d6d777223 */ /* 0x080fe4000000008e */
[----:B------:R-:W-:-:S02]  /*90b0*/  FFMA R49, R120, R77, R49 ;  /* 0x0000004d78317223 */ /* 0x000fc40000000031 */
[-C--:B------:R-:W-:Y:S02]  /*90c0*/  FFMA R72, R108, R77.reuse, R72 ;  /* 0x0000004d6c487223 */ /* 0x080fe40000000048 */
        /* <DEDUP_REMOVED lines=8> */
[----:B------:R-:W-:Y:S02]  /*9150*/  FFMA R90, R124, R74, R115 ;  /* 0x0000004a7c5a7223 */ /* 0x000fe40000000073 */
[C---:B------:R-:W-:Y:S02]  /*9160*/  FFMA R91, R74.reuse, R61, R155 ;  /* 0x0000003d4a5b7223 */ /* 0x040fe4000000009b */
[----:B------:R-:W-:-:S02]  /*9170*/  FFMA R167, R74, R127, R167 ;  /* 0x0000007f4aa77223 */ /* 0x000fc400000000a7 */
[-C--:B-1----:R-:W-:Y:S02]  /*9180*/  FFMA R156, R80, R74.reuse, R169 ;  /* 0x0000004a509c7223 */ /* 0x082fe400000000a9 */
[----:B---3--:R-:W-:Y:S02]  /*9190*/  FFMA R174, R88, R74, R215 ;  /* 0x0000004a58ae7223 */ /* 0x008fe400000000d7 */
[-C--:B------:R-:W-:Y:S02]  /*91a0*/  FFMA R74, R124, R78.reuse, R119 ;  /* 0x0000004e7c4a7223 */ /* 0x080fe40000000077 */
[C---:B------:R-:W-:Y:S02]  /*91b0*/  FFMA R154, R128.reuse, R78, R73 ;  /* 0x0000004e809a7223 */ /* 0x040fe40000000049 */
[----:B----4-:R-:W-:Y:S02]  /*91c0*/  FFMA R161, R128, R56, R161 ;  /* 0x0000003880a17223 */ /* 0x010fe400000000a1 */
[----:B------:R-:W-:-:S02]  /*91d0*/  FFMA R155, R121, R78, R49 ;  /* 0x0000004e799b7223 */ /* 0x000fc40000000031 */
[-C--:B------:R-:W-:Y:S02]  /*91e0*/  FFMA R72, R109, R78.reuse, R72 ;  /* 0x0000004e6d487223 */ /* 0x080fe40000000048 */
        /* <DEDUP_REMOVED lines=8> */
[----:B------:R-:W-:Y:S02]  /*9270*/  FFMA R162, R56, R55, R162 ;  /* 0x0000003738a27223 */ /* 0x000fe400000000a2 */
[----:B------:R-:W-:Y:S02]  /*9280*/  FFMA R151, R50, R56, R151 ;  /* 0x0000003832977223 */ /* 0x000fe40000000097 */
[----:B------:R-:W-:-:S02]  /*9290*/  FFMA R74, R56, R51, R164 ;  /* 0x00000033384a7223 */ /* 0x000fc400000000a4 */
[----:B------:R-:W-:Y:S02]  /*92a0*/  FFMA R163, R124, R56, R163 ;  /* 0x000000387ca37223 */ /* 0x000fe400000000a3 */
[----:B------:R-:W-:Y:S02]  /*92b0*/  FFMA R166, R56, R125, R166 ;  /* 0x0000007d38a67223 */ /* 0x000fe400000000a6 */
[-C--:B------:R-:W-:Y:S02]  /*92c0*/  FFMA R150, R136, R130.reuse, R161 ;  /* 0x0000008288967223 */ /* 0x080fe400000000a1 */
[----:B------:R-:W-:Y:S02]  /*92d0*/  FFMA R56, R46, R130, R73 ;  /* 0x000000822e387223 */ /* 0x000fe40000000049 */
[----:B------:R-:W-:Y:S02]  /*92e0*/  FFMA R161, R130, R137, R165 ;  /* 0x0000008982a17223 */ /* 0x000fe400000000a5 */
[----:B------:R-:W-:-:S02]  /*92f0*/  FFMA R83, R128, R75, R53 ;  /* 0x0000004b80537223 */ /* 0x000fc40000000035 */
[----:B------:R-:W-:Y:S02]  /*9300*/  FFMA R77, R75, R81, R156 ;  /* 0x000000514b4d7223 */ /* 0x000fe4000000009c */
[C---:B------:R-:W-:Y:S02]  /*9310*/  FFMA R115, R124.reuse, R79, R72 ;  /* 0x0000004f7c737223 */ /* 0x040fe40000000048 */
[----:B------:R-:W-:Y:S02]  /*9320*/  FFMA R73, R47, R130, R162 ;  /* 0x000000822f497223 */ /* 0x000fe400000000a2 */
[-C--:B------:R-:W-:Y:S02]  /*9330*/  FFMA R76, R124, R75.reuse, R76 ;  /* 0x0000004b7c4c7223 */ /* 0x080fe4000000004c */
[-C--:B------:R-:W-:Y:S02]  /*9340*/  FFMA R82, R129, R75.reuse, R82 ;  /* 0x0000004b81527223 */ /* 0x080fe40000000052 */
[----:B------:R-:W-:-:S02]  /*9350*/  FFMA R53, R125, R75, R90 ;  /* 0x0000004b7d357223 */ /* 0x000fc4000000005a */
[----:B------:R-:W-:Y:S02]  /*9360*/  FFMA R49, R88, R75, R167 ;  /* 0x0000004b58317223 */ /* 0x000fe400000000a7 */
[----:B------:R-:W-:Y:S02]  /*9370*/  FFMA R156, R75, R89, R174 ;  /* 0x000000594b9c7223 */ /* 0x000fe400000000ae */
        /* <DEDUP_REMOVED lines=17> */
[-C--:B------:R-:W-:Y:S02]  /*9490*/  FFMA R163, R86, R48.reuse, R163 ;  /* 0x0000003056a37223 */ /* 0x080fe400000000a3 */
[----:B------:R-:W-:Y:S02]  /*94a0*/  FFMA R165, R140, R48, R165 ;  /* 0x000000308ca57223 */ /* 0x000fe400000000a5 */
[----:B------:R-:W-:Y:S02]  /*94b0*/  FFMA R130, R48, R141, R130 ;  /* 0x0000008d30827223 */ /* 0x000fe40000000082 */
        /* <DEDUP_REMOVED lines=9> */
[-C--:B------:R-:W-:Y:S02]  /*9550*/  FFMA R72, R94, R64.reuse, R161 ;  /* 0x000000405e487223 */ /* 0x080fe400000000a1 */
[----:B------:R-:W-:Y:S02]  /*9560*/  FFMA R151, R64, R93, R151 ;  /* 0x0000005d40977223 */ /* 0x000fe40000000097 */
[-C--:B------:R-:W-:Y:S02]  /*9570*/  FFMA R48, R84, R64.reuse, R73 ;  /* 0x0000004054307223 */ /* 0x080fe40000000049 */
[----:B------:R-:W-:Y:S02]  /*9580*/  FFMA R56, R70, R64, R131 ;  /* 0x0000004046387223 */ /* 0x000fe40000000083 */
[----:B------:R-:W-:-:S02]  /*9590*/  FFMA R163, R64, R123, R163 ;  /* 0x0000007b40a37223 */ /* 0x000fc400000000a3 */
[----:B------:R-:W-:Y:S02]  /*95a0*/  FFMA R165, R64, R99, R165 ;  /* 0x0000006340a57223 */ /* 0x000fe400000000a5 */
[----:B------:R-:W-:Y:S02]  /*95b0*/  FFMA R64, R40, R64, R139 ;  /* 0x0000004028407223 */ /* 0x000fe4000000008b */
[----:B------:R-:W-:Y:S02]  /*95c0*/  FFMA R75, R84, R65, R75 ;  /* 0x00000041544b7223 */ /* 0x000fe4000000004b */
[C---:B------:R-:W-:Y:S02]  /*95d0*/  FFMA R72, R65.reuse, R95, R72 ;  /* 0x0000005f41487223 */ /* 0x040fe40000000048 */
[----:B------:R-:W-:Y:S02]  /*95e0*/  FFMA R151, R70, R65, R151 ;  /* 0x0000004146977223 */ /* 0x000fe40000000097 */
[----:B------:R-:W-:-:S02]  /*95f0*/  FFMA R48, R65, R85, R48 ;  /* 0x0000005541307223 */ /* 0x000fc40000000030 */
[C---:B------:R-:W-:Y:S02]  /*9600*/  FFMA R56, R65.reuse, R71, R56 ;  /* 0x0000004741387223 */ /* 0x040fe40000000038 */
[-C--:B------:R-:W-:Y:S02]  /*9610*/  FFMA R163, R94, R65.reuse, R163 ;  /* 0x000000415ea37223 */ /* 0x080fe400000000a3 */
[----:B------:R-:W-:Y:S02]  /*9620*/  FFMA R165, R40, R65, R165 ;  /* 0x0000004128a57223 */ /* 0x000fe400000000a5 */
[----:B------:R-:W-:Y:S02]  /*9630*/  FFMA R65, R65, R41, R64 ;  /* 0x0000002941417223 */ /* 0x000fe40000000040 */
[-C--:B------:R-:W-:Y:S02]  /*9640*/  FFMA R64, R96, R112.reuse, R75 ;  /* 0x0000007060407223 */ /* 0x080fe4000000004b */
[----:B------:R-:W-:-:S02]  /*9650*/  FFMA R139, R111, R112, R72 ;  /* 0x000000706f8b7223 */ /* 0x000fc40000000048 */
[----:B------:R-:W0:Y:S01]  /*9660*/  LDS.128 R72, [R179.X4+0x68c0] ;  /* 0x0068c000b3487984 */ /* 0x000e220000004c00 */
[-C--:B------:R-:W-:Y:S02]  /*9670*/  FFMA R48, R97, R112.reuse, R48 ;  /* 0x0000007061307223 */ /* 0x080fe40000000030 */
[-C--:B------:R-:W-:Y:S02]  /*9680*/  FFMA R130, R100, R112.reuse, R151 ;  /* 0x0000007064827223 */ /* 0x080fe40000000097 */
        /* <DEDUP_REMOVED lines=12> */
[----:B------:R-:W-:Y:S02]  /*9750*/  FFMA R112, R44, R113, R112 ;  /* 0x000000712c707223 */ /* 0x000fe40000000070 */
[----:B------:R-:W-:Y:S02]  /*9760*/  FFMA R113, R121, R57, R48 ;  /* 0x0000003979717223 */ /* 0x000fe40000000030 */
[----:B------:R-:W-:Y:S02]  /*9770*/  FFMA R65, R104, R114, R65 ;  /* 0x0000007268417223 */ /* 0x000fe40000000041 */
[----:B------:R-:W-:-:S02]  /*9780*/  FFMA R48, R128, R58, R113 ;  /* 0x0000003a80307223 */ /* 0x000fc40000000071 */
[-C--:B------:R-:W-:Y:S02]  /*9790*/  FFMA R131, R172, R114.reuse, R131 ;  /* 0x00000072ac837223 */ /* 0x080fe40000000083 */
[----:B------:R-:W-:Y:S02]  /*97a0*/  FFMA R56, R173, R114, R56 ;  /* 0x00000072ad387223 */ /* 0x000fe40000000038 */
[-C--:B0-----:R-:W-:Y:S02]  /*97b0*/  FFMA R175, R50, R72.reuse, R175 ;  /* 0x0000004832af7223 */ /* 0x081fe400000000af */
[----:B------:R-:W-:Y:S02]  /*97c0*/  FFMA R113, R54, R72, R138 ;  /* 0x0000004836717223 */ /* 0x000fe4000000008a */
[C---:B------:R-:W-:Y:S02]  /*97d0*/  FFMA R50, R72.reuse, R55, R153 ;  /* 0x0000003748327223 */ /* 0x040fe40000000099 */
[----:B------:R-:W-:-:S02]  /*97e0*/  FFMA R51, R72, R51, R157 ;  /* 0x0000003348337223 */ /* 0x000fc4000000009d */
[-C--:B------:R-:W-:Y:S02]  /*97f0*/  FFMA R55, R128, R72.reuse, R152 ;  /* 0x0000004880377223 */ /* 0x080fe40000000098 */
[----:B------:R-:W-:Y:S02]  /*9800*/  FFMA R159, R124, R72, R159 ;  /* 0x000000487c9f7223 */ /* 0x000fe4000000009f */
[C---:B------:R-:W-:Y:S02]  /*9810*/  FFMA R54, R72.reuse, R129, R158 ;  /* 0x0000008148367223 */ /* 0x040fe4000000009e */
[----:B------:R-:W-:Y:S02]  /*9820*/  FFMA R160, R72, R125, R160 ;  /* 0x0000007d48a07223 */ /* 0x000fe400000000a0 */
[-C--:B------:R-:W-:Y:S02]  /*9830*/  FFMA R46, R46, R134.reuse, R113 ;  /* 0x000000862e2e7223 */ /* 0x080fe40000000071 */
[----:B------:R-:W-:-:S02]  /*9840*/  FFMA R42, R42, R134, R175 ;  /* 0x000000862a2a7223 */ /* 0x000fc400000000af */
[-C--:B------:R-:W-:Y:S02]  /*9850*/  FFMA R136, R136, R134.reuse, R55 ;  /* 0x0000008688887223 */ /* 0x080fe40000000037 */
[-C--:B------:R-:W-:Y:S02]  /*9860*/  FFMA R132, R132, R134.reuse, R159 ;  /* 0x0000008684847223 */ /* 0x080fe4000000009f */
[-C--:B------:R-:W-:Y:S02]  /*9870*/  FFMA R50, R47, R134.reuse, R50 ;  /* 0x000000862f327223 */ /* 0x080fe40000000032 */
        /* <DEDUP_REMOVED lines=10> */
[----:B------:R-:W-:Y:S02]  /*9920*/  FFMA R134, R140, R135, R134 ;  /* 0x000000878c867223 */ /* 0x000fe40000000086 */
        /* <DEDUP_REMOVED lines=59> */
[-C--:B------:R-:W-:Y:S02]  /*9ce0*/  FFMA R65, R120, R57.reuse, R65 ;  /* 0x0000003978417223 */ /* 0x080fe40000000041 */
[----:B------:R-:W-:Y:S02]  /*9cf0*/  FFMA R68, R45, R118, R68 ;  /* 0x000000762d447223 */ /* 0x000fe40000000044 */
[-C--:B------:R-:W-:Y:S02]  /*9d00*/  FFMA R131, R108, R57.reuse, R131 ;  /* 0x000000396c837223 */ /* 0x080fe40000000083 */
[-C--:B------:R-:W-:Y:S02]  /*9d10*/  FFMA R139, R109, R57.reuse, R56 ;  /* 0x000000396d8b7223 */ /* 0x080fe40000000038 */
[----:B------:R-:W-:-:S02]  /*9d20*/  FFMA R151, R60, R57, R151 ;  /* 0x000000393c977223 */ /* 0x000fc40000000097 */
[-C--:B------:R-:W-:Y:S02]  /*9d30*/  FFMA R161, R126, R57.reuse, R161 ;  /* 0x000000397ea17223 */ /* 0x080fe400000000a1 */
        /* <DEDUP_REMOVED lines=30> */
[-C--:B------:R-:W-:Y:S02]  /*9f20*/  FFMA R57, R124, R59.reuse, R131 ;  /* 0x0000003b7c397223 */ /* 0x080fe40000000083 */
[-C--:B------:R-:W-:Y:S02]  /*9f30*/  FFMA R56, R125, R59.reuse, R56 ;  /* 0x0000003b7d387223 */ /* 0x080fe40000000038 */
[-C--:B------:R-:W-:Y:S02]  /*9f40*/  FFMA R64, R80, R59.reuse, R151 ;  /* 0x0000003b50407223 */ /* 0x080fe40000000097 */
[-C--:B------:R-:W-:Y:S02]  /*9f50*/  FFMA R48, R88, R59.reuse, R161 ;  /* 0x0000003b58307223 */ /* 0x080fe400000000a1 */
[----:B------:R-:W-:-:S02]  /*9f60*/  FFMA R58, R81, R59, R114 ;  /* 0x0000003b513a7223 */ /* 0x000fc40000000072 */
[CC--:B------:R-:W-:Y:S02]  /*9f70*/  FFMA R155, R128.reuse, R79.reuse, R155 ;  /* 0x0000004f809b7223 */ /* 0x0c0fe4000000009b */
[C---:B------:R-:W-:Y:S02]  /*9f80*/  FFMA R154, R129.reuse, R79, R154 ;  /* 0x0000004f819a7223 */ /* 0x040fe4000000009a */
        /* <DEDUP_REMOVED lines=8> */
[C---:B------:R-:W-:Y:S02]  /*a010*/  FFMA R59, R89.reuse, R59, R130 ;  /* 0x0000003b593b7223 */ /* 0x040fe40000000082 */
[----:B------:R-:W-:Y:S01]  /*a020*/  FFMA R75, R89, R75, R74 ;  /* 0x0000004b594b7223 */ /* 0x000fe2000000004a */
[----:B------:R-:W-:Y:S01]  /*a030*/  @P6 CALL.REL.NOINC `(.L_x_4) ;  /* 0x0000001000006944 */ /* 0x000fe20003c00000 */
[----:B------:R-:W-:Y:S05]  /*a040*/  BRA `(.L_x_5) ;  /* 0xffffb13000007947 */ /* 0x000fea000383ffff */
.L_x_4:
[----:B------:R-:W-:-:S04]  /*a050*/  IADD3 R176, R176, 0x1, RZ ;  /* 0x00000001b0b07810 */ /* 0x000fc80007ffe0ff */
[----:B------:R-:W-:-:S13]  /*a060*/  ISETP.GE.U32.AND P6, PT, R176, 0x4, PT ;  /* 0x00000004b000780c */ /* 0x000fda0003fc6070 */
[----:B------:R-:W-:Y:S01]  /*a070*/  @P6 CALL.REL.NOINC `(.L_x_6) ;  /* 0x0000001000006944 */ /* 0x000fe20003c00000 */
[----:B------:R-:W-:Y:S05]  /*a080*/  BRA `(.L_x_7) ;  /* 0xffff955000007947 */ /* 0x000fea000383ffff */
.L_x_6:
[----:B------:R-:W0:Y:S02]  /*a090*/  S2R R0, SR_CTAID.X ;  /* 0x0000000000007919 */ /* 0x000e240000002500 */
[----:B0-----:R-:W-:-:S05]  /*a0a0*/  SHF.R.S32.HI R3, RZ, 0x1, R0 ;  /* 0x00000001ff037819 */ /* 0x001fca0000011400 */
[----:B------:R-:W-:Y:S01]  /*a0b0*/  IMAD R2, R2, 0x38, R3 ;  /* 0x0000003802027824 */ /* 0x000fe200078e0203 */
[----:B------:R-:W-:-:S04]  /*a0c0*/  LOP3.LUT R3, R0, 0x1, RZ, 0xc0, !PT ;  /* 0x0000000100037812 */ /* 0x000fc800078ec0ff */
[----:B------:R-:W-:-:S05]  /*a0d0*/  LEA R3, R2, R3, 0x2 ;  /* 0x0000000302037211 */ /* 0x000fca00078e10ff */
[----:B------:R-:W-:-:S04]  /*a0e0*/  IMAD R2, R3, 0x1c, R178 ;  /* 0x0000001c03027824 */ /* 0x000fc800078e02b2 */
[----:B------:R-:W-:-:S05]  /*a0f0*/  IMAD.WIDE R2, R2, R177, c[0x0][0x170] ;  /* 0x00005c0002027625 */ /* 0x000fca00078e02b1 */
[----:B------:R-:W-:Y:S04]  /*a100*/  STG.E [R2.64], R83 ;  /* 0x0000005302007986 */ /* 0x000fe8000c101906 */
[----:B------:R-:W-:Y:S04]  /*a110*/  STG.E [R2.64+0x38], R76 ;  /* 0x0000384c02007986 */ /* 0x000fe8000c101906 */
        /* <DEDUP_REMOVED lines=29> */
[----:B------:R-:W-:Y:S01]  /*a2f0*/  STG.E [R2.64+0x6521c], R75 ;  /* 0x06521c4b02007986 */ /* 0x000fe2000c101906 */
[----:B------:R-:W-:Y:S05]  /*a300*/  EXIT ;  /* 0x000000000000794d */ /* 0x000fea0003800000 */
.L_x_8:
[----:B------:R-:W-:-:S00]  /*a310*/  BRA `(.L_x_8) ;  /* 0xfffffff000007947 */ /* 0x000fc0000383ffff */
[----:B------:R-:W-:-:S00]  /*a320*/  NOP ;  /* 0x0000000000007918 */ /* 0x000fc00000000000 */
        /* <DEDUP_REMOVED lines=13> */
.L_x_9:


//--------------------- .nv.shared.candidate5     --------------------------
	.section	.nv.shared.candidate5,"aw",@nobits
	.align	4
.nv.shared.candidate5:
	.zero		44544
